//
// Generated by NVIDIA NVVM Compiler
//
// Compiler Build ID: CL-36424714
// Cuda compilation tools, release 13.0, V13.0.88
// Based on NVVM 20.0.0
//

.version 9.0
.target sm_100
.address_size 64

	// .globl	_Z24const_latency_contentionPiPf
.global .align 4 .b8 precalc_xorwow_matrix[102400];
.global .align 4 .b8 precalc_xorwow_offset_matrix[102400];
.global .align 4 .b8 mrg32k3aM1[2304];
.global .align 4 .b8 mrg32k3aM2[2304];
.global .align 4 .b8 mrg32k3aM1SubSeq[2016];
.global .align 4 .b8 mrg32k3aM2SubSeq[2016];
.global .align 4 .b8 mrg32k3aM1Seq[2304];
.global .align 4 .b8 mrg32k3aM2Seq[2304];
.const .align 8 .b8 __cr_lgamma_table[72];
.const .align 4 .b8 d_const_data[32768];

.visible .entry _Z24const_latency_contentionPiPf(
	.param .u64 .ptr .align 1 _Z24const_latency_contentionPiPf_param_0,
	.param .u64 .ptr .align 1 _Z24const_latency_contentionPiPf_param_1
)
{
	.reg .b32 	%r<21>;
	.reg .b32 	%f<3>;
	.reg .b64 	%rd<11>;

	ld.param.u64 	%rd3, [_Z24const_latency_contentionPiPf_param_0];
	ld.param.u64 	%rd4, [_Z24const_latency_contentionPiPf_param_1];
	mov.u32 	%r1, %ctaid.x;
	mov.u32 	%r2, %ntid.x;
	mov.u32 	%r3, %tid.x;
	mad.lo.s32 	%r4, %r1, %r2, %r3;
	// begin inline asm
	mov.u64 	%rd1, %clock64;
	// end inline asm
	ld.const.u32 	%r5, [d_const_data];
	ld.const.u32 	%r6, [d_const_data+4];
	add.s32 	%r7, %r5, %r6;
	ld.const.u32 	%r8, [d_const_data+8];
	add.s32 	%r9, %r7, %r8;
	ld.const.u32 	%r10, [d_const_data+12];
	add.s32 	%r11, %r9, %r10;
	ld.const.u32 	%r12, [d_const_data+16];
	add.s32 	%r13, %r11, %r12;
	ld.const.u32 	%r14, [d_const_data+20];
	add.s32 	%r15, %r13, %r14;
	ld.const.u32 	%r16, [d_const_data+24];
	add.s32 	%r17, %r15, %r16;
	ld.const.u32 	%r18, [d_const_data+28];
	add.s32 	%r19, %r17, %r18;
	shl.b32 	%r20, %r19, 10;
	cvta.to.global.u64 	%rd5, %rd3;
	cvta.to.global.u64 	%rd6, %rd4;
	// begin inline asm
	mov.u64 	%rd2, %clock64;
	// end inline asm
	mul.wide.s32 	%rd7, %r4, 4;
	add.s64 	%rd8, %rd5, %rd7;
	st.global.u32 	[%rd8], %r20;
	sub.s64 	%rd9, %rd2, %rd1;
	cvt.rn.f32.s64 	%f1, %rd9;
	mul.f32 	%f2, %f1, 0f3A800000;
	add.s64 	%rd10, %rd6, %rd7;
	st.global.f32 	[%rd10], %f2;
	ret;

}
	// .globl	_Z23dram_latency_contentionPiS_Pf
.visible .entry _Z23dram_latency_contentionPiS_Pf(
	.param .u64 .ptr .align 1 _Z23dram_latency_contentionPiS_Pf_param_0,
	.param .u64 .ptr .align 1 _Z23dram_latency_contentionPiS_Pf_param_1,
	.param .u64 .ptr .align 1 _Z23dram_latency_contentionPiS_Pf_param_2
)
{
	.reg .b32 	%r<21>;
	.reg .b32 	%f<3>;
	.reg .b64 	%rd<13>;

	ld.param.u64 	%rd3, [_Z23dram_latency_contentionPiS_Pf_param_0];
	ld.param.u64 	%rd4, [_Z23dram_latency_contentionPiS_Pf_param_1];
	ld.param.u64 	%rd5, [_Z23dram_latency_contentionPiS_Pf_param_2];
	cvta.to.global.u64 	%rd6, %rd3;
	mov.u32 	%r1, %ctaid.x;
	mov.u32 	%r2, %ntid.x;
	mov.u32 	%r3, %tid.x;
	mad.lo.s32 	%r4, %r1, %r2, %r3;
	// begin inline asm
	mov.u64 	%rd1, %clock64;
	// end inline asm
	ld.global.u32 	%r5, [%rd6];
	ld.global.u32 	%r6, [%rd6+4];
	add.s32 	%r7, %r5, %r6;
	ld.global.u32 	%r8, [%rd6+8];
	add.s32 	%r9, %r7, %r8;
	ld.global.u32 	%r10, [%rd6+12];
	add.s32 	%r11, %r9, %r10;
	ld.global.u32 	%r12, [%rd6+16];
	add.s32 	%r13, %r11, %r12;
	ld.global.u32 	%r14, [%rd6+20];
	add.s32 	%r15, %r13, %r14;
	ld.global.u32 	%r16, [%rd6+24];
	add.s32 	%r17, %r15, %r16;
	ld.global.u32 	%r18, [%rd6+28];
	add.s32 	%r19, %r17, %r18;
	shl.b32 	%r20, %r19, 10;
	cvta.to.global.u64 	%rd7, %rd4;
	cvta.to.global.u64 	%rd8, %rd5;
	// begin inline asm
	mov.u64 	%rd2, %clock64;
	// end inline asm
	mul.wide.s32 	%rd9, %r4, 4;
	add.s64 	%rd10, %rd7, %rd9;
	st.global.u32 	[%rd10], %r20;
	sub.s64 	%rd11, %rd2, %rd1;
	cvt.rn.f32.s64 	%f1, %rd11;
	mul.f32 	%f2, %f1, 0f3A800000;
	add.s64 	%rd12, %rd8, %rd9;
	st.global.f32 	[%rd12], %f2;
	ret;

}
	// .globl	_Z20const_latency_randomPijiPf
.visible .entry _Z20const_latency_randomPijiPf(
	.param .u64 .ptr .align 1 _Z20const_latency_randomPijiPf_param_0,
	.param .u32 _Z20const_latency_randomPijiPf_param_1,
	.param .u32 _Z20const_latency_randomPijiPf_param_2,
	.param .u64 .ptr .align 1 _Z20const_latency_randomPijiPf_param_3
)
{
	.reg .pred 	%p<2>;
	.reg .b32 	%r<94>;
	.reg .b32 	%f<3>;
	.reg .b64 	%rd<77>;

	ld.param.u64 	%rd2, [_Z20const_latency_randomPijiPf_param_0];
	ld.param.u32 	%r10, [_Z20const_latency_randomPijiPf_param_1];
	ld.param.u32 	%r11, [_Z20const_latency_randomPijiPf_param_2];
	ld.param.u64 	%rd3, [_Z20const_latency_randomPijiPf_param_3];
	mov.u32 	%r12, %ctaid.x;
	mov.u32 	%r13, %ntid.x;
	mov.u32 	%r14, %tid.x;
	mad.lo.s32 	%r1, %r12, %r13, %r14;
	add.s32 	%r15, %r10, %r1;
	xor.b32  	%r16, %r15, -1429050551;
	mul.lo.s32 	%r17, %r16, 1099087573;
	add.s32 	%r18, %r17, 123456789;
	add.s32 	%r19, %r17, 5783321;
	shr.u32 	%r20, %r18, 2;
	xor.b32  	%r21, %r20, %r18;
	shl.b32 	%r22, %r19, 4;
	shl.b32 	%r23, %r21, 1;
	xor.b32  	%r24, %r22, %r23;
	xor.b32  	%r25, %r24, %r19;
	xor.b32  	%r26, %r25, %r21;
	add.s32 	%r27, %r17, %r26;
	add.s32 	%r28, %r27, -637770787;
	rem.u32 	%r93, %r28, %r11;
	mov.b32 	%r91, 0;
	// begin inline asm
	mov.u64 	%rd4, %clock64;
	// end inline asm
	mov.u64 	%rd6, d_const_data;
	mov.u32 	%r92, %r91;
$L__BB2_1:
	mul.wide.s32 	%rd5, %r93, 4;
	add.s64 	%rd7, %rd6, %rd5;
	ld.const.u32 	%r29, [%rd7];
	add.s32 	%r30, %r29, %r92;
	mul.wide.s32 	%rd8, %r29, 4;
	add.s64 	%rd9, %rd6, %rd8;
	ld.const.u32 	%r31, [%rd9];
	add.s32 	%r32, %r31, %r30;
	mul.wide.s32 	%rd10, %r31, 4;
	add.s64 	%rd11, %rd6, %rd10;
	ld.const.u32 	%r33, [%rd11];
	add.s32 	%r34, %r33, %r32;
	mul.wide.s32 	%rd12, %r33, 4;
	add.s64 	%rd13, %rd6, %rd12;
	ld.const.u32 	%r35, [%rd13];
	add.s32 	%r36, %r35, %r34;
	mul.wide.s32 	%rd14, %r35, 4;
	add.s64 	%rd15, %rd6, %rd14;
	ld.const.u32 	%r37, [%rd15];
	add.s32 	%r38, %r37, %r36;
	mul.wide.s32 	%rd16, %r37, 4;
	add.s64 	%rd17, %rd6, %rd16;
	ld.const.u32 	%r39, [%rd17];
	add.s32 	%r40, %r39, %r38;
	mul.wide.s32 	%rd18, %r39, 4;
	add.s64 	%rd19, %rd6, %rd18;
	ld.const.u32 	%r41, [%rd19];
	add.s32 	%r42, %r41, %r40;
	mul.wide.s32 	%rd20, %r41, 4;
	add.s64 	%rd21, %rd6, %rd20;
	ld.const.u32 	%r43, [%rd21];
	add.s32 	%r44, %r43, %r42;
	mul.wide.s32 	%rd22, %r43, 4;
	add.s64 	%rd23, %rd6, %rd22;
	ld.const.u32 	%r45, [%rd23];
	add.s32 	%r46, %r45, %r44;
	mul.wide.s32 	%rd24, %r45, 4;
	add.s64 	%rd25, %rd6, %rd24;
	ld.const.u32 	%r47, [%rd25];
	add.s32 	%r48, %r47, %r46;
	mul.wide.s32 	%rd26, %r47, 4;
	add.s64 	%rd27, %rd6, %rd26;
	ld.const.u32 	%r49, [%rd27];
	add.s32 	%r50, %r49, %r48;
	mul.wide.s32 	%rd28, %r49, 4;
	add.s64 	%rd29, %rd6, %rd28;
	ld.const.u32 	%r51, [%rd29];
	add.s32 	%r52, %r51, %r50;
	mul.wide.s32 	%rd30, %r51, 4;
	add.s64 	%rd31, %rd6, %rd30;
	ld.const.u32 	%r53, [%rd31];
	add.s32 	%r54, %r53, %r52;
	mul.wide.s32 	%rd32, %r53, 4;
	add.s64 	%rd33, %rd6, %rd32;
	ld.const.u32 	%r55, [%rd33];
	add.s32 	%r56, %r55, %r54;
	mul.wide.s32 	%rd34, %r55, 4;
	add.s64 	%rd35, %rd6, %rd34;
	ld.const.u32 	%r57, [%rd35];
	add.s32 	%r58, %r57, %r56;
	mul.wide.s32 	%rd36, %r57, 4;
	add.s64 	%rd37, %rd6, %rd36;
	ld.const.u32 	%r59, [%rd37];
	add.s32 	%r60, %r59, %r58;
	mul.wide.s32 	%rd38, %r59, 4;
	add.s64 	%rd39, %rd6, %rd38;
	ld.const.u32 	%r61, [%rd39];
	add.s32 	%r62, %r61, %r60;
	mul.wide.s32 	%rd40, %r61, 4;
	add.s64 	%rd41, %rd6, %rd40;
	ld.const.u32 	%r63, [%rd41];
	add.s32 	%r64, %r63, %r62;
	mul.wide.s32 	%rd42, %r63, 4;
	add.s64 	%rd43, %rd6, %rd42;
	ld.const.u32 	%r65, [%rd43];
	add.s32 	%r66, %r65, %r64;
	mul.wide.s32 	%rd44, %r65, 4;
	add.s64 	%rd45, %rd6, %rd44;
	ld.const.u32 	%r67, [%rd45];
	add.s32 	%r68, %r67, %r66;
	mul.wide.s32 	%rd46, %r67, 4;
	add.s64 	%rd47, %rd6, %rd46;
	ld.const.u32 	%r69, [%rd47];
	add.s32 	%r70, %r69, %r68;
	mul.wide.s32 	%rd48, %r69, 4;
	add.s64 	%rd49, %rd6, %rd48;
	ld.const.u32 	%r71, [%rd49];
	add.s32 	%r72, %r71, %r70;
	mul.wide.s32 	%rd50, %r71, 4;
	add.s64 	%rd51, %rd6, %rd50;
	ld.const.u32 	%r73, [%rd51];
	add.s32 	%r74, %r73, %r72;
	mul.wide.s32 	%rd52, %r73, 4;
	add.s64 	%rd53, %rd6, %rd52;
	ld.const.u32 	%r75, [%rd53];
	add.s32 	%r76, %r75, %r74;
	mul.wide.s32 	%rd54, %r75, 4;
	add.s64 	%rd55, %rd6, %rd54;
	ld.const.u32 	%r77, [%rd55];
	add.s32 	%r78, %r77, %r76;
	mul.wide.s32 	%rd56, %r77, 4;
	add.s64 	%rd57, %rd6, %rd56;
	ld.const.u32 	%r79, [%rd57];
	add.s32 	%r80, %r79, %r78;
	mul.wide.s32 	%rd58, %r79, 4;
	add.s64 	%rd59, %rd6, %rd58;
	ld.const.u32 	%r81, [%rd59];
	add.s32 	%r82, %r81, %r80;
	mul.wide.s32 	%rd60, %r81, 4;
	add.s64 	%rd61, %rd6, %rd60;
	ld.const.u32 	%r83, [%rd61];
	add.s32 	%r84, %r83, %r82;
	mul.wide.s32 	%rd62, %r83, 4;
	add.s64 	%rd63, %rd6, %rd62;
	ld.const.u32 	%r85, [%rd63];
	add.s32 	%r86, %r85, %r84;
	mul.wide.s32 	%rd64, %r85, 4;
	add.s64 	%rd65, %rd6, %rd64;
	ld.const.u32 	%r87, [%rd65];
	add.s32 	%r88, %r87, %r86;
	mul.wide.s32 	%rd66, %r87, 4;
	add.s64 	%rd67, %rd6, %rd66;
	ld.const.u32 	%r89, [%rd67];
	add.s32 	%r90, %r89, %r88;
	mul.wide.s32 	%rd68, %r89, 4;
	add.s64 	%rd69, %rd6, %rd68;
	ld.const.u32 	%r93, [%rd69];
	add.s32 	%r92, %r93, %r90;
	add.s32 	%r91, %r91, 32;
	setp.ne.s32 	%p1, %r91, 1024;
	@%p1 bra 	$L__BB2_1;
	cvta.to.global.u64 	%rd71, %rd2;
	cvta.to.global.u64 	%rd72, %rd3;
	// begin inline asm
	mov.u64 	%rd70, %clock64;
	// end inline asm
	mul.wide.s32 	%rd73, %r1, 4;
	add.s64 	%rd74, %rd71, %rd73;
	st.global.u32 	[%rd74], %r92;
	sub.s64 	%rd75, %rd70, %rd4;
	cvt.rn.f32.s64 	%f1, %rd75;
	mul.f32 	%f2, %f1, 0f3A800000;
	add.s64 	%rd76, %rd72, %rd73;
	st.global.f32 	[%rd76], %f2;
	ret;

}
	// .globl	_Z23const_latency_broadcastPiPf
.visible .entry _Z23const_latency_broadcastPiPf(
	.param .u64 .ptr .align 1 _Z23const_latency_broadcastPiPf_param_0,
	.param .u64 .ptr .align 1 _Z23const_latency_broadcastPiPf_param_1
)
{
	.reg .pred 	%p<2>;
	.reg .b32 	%r<77>;
	.reg .b32 	%f<3>;
	.reg .b64 	%rd<77>;

	ld.param.u64 	%rd2, [_Z23const_latency_broadcastPiPf_param_0];
	ld.param.u64 	%rd3, [_Z23const_latency_broadcastPiPf_param_1];
	mov.b32 	%r74, 0;
	// begin inline asm
	mov.u64 	%rd4, %clock64;
	// end inline asm
	mov.u64 	%rd6, d_const_data;
	mov.u32 	%r75, %r74;
	mov.u32 	%r76, %r74;
$L__BB3_1:
	mul.wide.s32 	%rd5, %r76, 4;
	add.s64 	%rd7, %rd6, %rd5;
	ld.const.u32 	%r8, [%rd7];
	add.s32 	%r9, %r8, %r75;
	mul.wide.s32 	%rd8, %r8, 4;
	add.s64 	%rd9, %rd6, %rd8;
	ld.const.u32 	%r10, [%rd9];
	add.s32 	%r11, %r10, %r9;
	mul.wide.s32 	%rd10, %r10, 4;
	add.s64 	%rd11, %rd6, %rd10;
	ld.const.u32 	%r12, [%rd11];
	add.s32 	%r13, %r12, %r11;
	mul.wide.s32 	%rd12, %r12, 4;
	add.s64 	%rd13, %rd6, %rd12;
	ld.const.u32 	%r14, [%rd13];
	add.s32 	%r15, %r14, %r13;
	mul.wide.s32 	%rd14, %r14, 4;
	add.s64 	%rd15, %rd6, %rd14;
	ld.const.u32 	%r16, [%rd15];
	add.s32 	%r17, %r16, %r15;
	mul.wide.s32 	%rd16, %r16, 4;
	add.s64 	%rd17, %rd6, %rd16;
	ld.const.u32 	%r18, [%rd17];
	add.s32 	%r19, %r18, %r17;
	mul.wide.s32 	%rd18, %r18, 4;
	add.s64 	%rd19, %rd6, %rd18;
	ld.const.u32 	%r20, [%rd19];
	add.s32 	%r21, %r20, %r19;
	mul.wide.s32 	%rd20, %r20, 4;
	add.s64 	%rd21, %rd6, %rd20;
	ld.const.u32 	%r22, [%rd21];
	add.s32 	%r23, %r22, %r21;
	mul.wide.s32 	%rd22, %r22, 4;
	add.s64 	%rd23, %rd6, %rd22;
	ld.const.u32 	%r24, [%rd23];
	add.s32 	%r25, %r24, %r23;
	mul.wide.s32 	%rd24, %r24, 4;
	add.s64 	%rd25, %rd6, %rd24;
	ld.const.u32 	%r26, [%rd25];
	add.s32 	%r27, %r26, %r25;
	mul.wide.s32 	%rd26, %r26, 4;
	add.s64 	%rd27, %rd6, %rd26;
	ld.const.u32 	%r28, [%rd27];
	add.s32 	%r29, %r28, %r27;
	mul.wide.s32 	%rd28, %r28, 4;
	add.s64 	%rd29, %rd6, %rd28;
	ld.const.u32 	%r30, [%rd29];
	add.s32 	%r31, %r30, %r29;
	mul.wide.s32 	%rd30, %r30, 4;
	add.s64 	%rd31, %rd6, %rd30;
	ld.const.u32 	%r32, [%rd31];
	add.s32 	%r33, %r32, %r31;
	mul.wide.s32 	%rd32, %r32, 4;
	add.s64 	%rd33, %rd6, %rd32;
	ld.const.u32 	%r34, [%rd33];
	add.s32 	%r35, %r34, %r33;
	mul.wide.s32 	%rd34, %r34, 4;
	add.s64 	%rd35, %rd6, %rd34;
	ld.const.u32 	%r36, [%rd35];
	add.s32 	%r37, %r36, %r35;
	mul.wide.s32 	%rd36, %r36, 4;
	add.s64 	%rd37, %rd6, %rd36;
	ld.const.u32 	%r38, [%rd37];
	add.s32 	%r39, %r38, %r37;
	mul.wide.s32 	%rd38, %r38, 4;
	add.s64 	%rd39, %rd6, %rd38;
	ld.const.u32 	%r40, [%rd39];
	add.s32 	%r41, %r40, %r39;
	mul.wide.s32 	%rd40, %r40, 4;
	add.s64 	%rd41, %rd6, %rd40;
	ld.const.u32 	%r42, [%rd41];
	add.s32 	%r43, %r42, %r41;
	mul.wide.s32 	%rd42, %r42, 4;
	add.s64 	%rd43, %rd6, %rd42;
	ld.const.u32 	%r44, [%rd43];
	add.s32 	%r45, %r44, %r43;
	mul.wide.s32 	%rd44, %r44, 4;
	add.s64 	%rd45, %rd6, %rd44;
	ld.const.u32 	%r46, [%rd45];
	add.s32 	%r47, %r46, %r45;
	mul.wide.s32 	%rd46, %r46, 4;
	add.s64 	%rd47, %rd6, %rd46;
	ld.const.u32 	%r48, [%rd47];
	add.s32 	%r49, %r48, %r47;
	mul.wide.s32 	%rd48, %r48, 4;
	add.s64 	%rd49, %rd6, %rd48;
	ld.const.u32 	%r50, [%rd49];
	add.s32 	%r51, %r50, %r49;
	mul.wide.s32 	%rd50, %r50, 4;
	add.s64 	%rd51, %rd6, %rd50;
	ld.const.u32 	%r52, [%rd51];
	add.s32 	%r53, %r52, %r51;
	mul.wide.s32 	%rd52, %r52, 4;
	add.s64 	%rd53, %rd6, %rd52;
	ld.const.u32 	%r54, [%rd53];
	add.s32 	%r55, %r54, %r53;
	mul.wide.s32 	%rd54, %r54, 4;
	add.s64 	%rd55, %rd6, %rd54;
	ld.const.u32 	%r56, [%rd55];
	add.s32 	%r57, %r56, %r55;
	mul.wide.s32 	%rd56, %r56, 4;
	add.s64 	%rd57, %rd6, %rd56;
	ld.const.u32 	%r58, [%rd57];
	add.s32 	%r59, %r58, %r57;
	mul.wide.s32 	%rd58, %r58, 4;
	add.s64 	%rd59, %rd6, %rd58;
	ld.const.u32 	%r60, [%rd59];
	add.s32 	%r61, %r60, %r59;
	mul.wide.s32 	%rd60, %r60, 4;
	add.s64 	%rd61, %rd6, %rd60;
	ld.const.u32 	%r62, [%rd61];
	add.s32 	%r63, %r62, %r61;
	mul.wide.s32 	%rd62, %r62, 4;
	add.s64 	%rd63, %rd6, %rd62;
	ld.const.u32 	%r64, [%rd63];
	add.s32 	%r65, %r64, %r63;
	mul.wide.s32 	%rd64, %r64, 4;
	add.s64 	%rd65, %rd6, %rd64;
	ld.const.u32 	%r66, [%rd65];
	add.s32 	%r67, %r66, %r65;
	mul.wide.s32 	%rd66, %r66, 4;
	add.s64 	%rd67, %rd6, %rd66;
	ld.const.u32 	%r68, [%rd67];
	add.s32 	%r69, %r68, %r67;
	mul.wide.s32 	%rd68, %r68, 4;
	add.s64 	%rd69, %rd6, %rd68;
	ld.const.u32 	%r76, [%rd69];
	add.s32 	%r75, %r76, %r69;
	add.s32 	%r74, %r74, 32;
	setp.ne.s32 	%p1, %r74, 1024;
	@%p1 bra 	$L__BB3_1;
	cvta.to.global.u64 	%rd71, %rd2;
	cvta.to.global.u64 	%rd72, %rd3;
	// begin inline asm
	mov.u64 	%rd70, %clock64;
	// end inline asm
	mov.u32 	%r70, %tid.x;
	mov.u32 	%r71, %ntid.x;
	mov.u32 	%r72, %ctaid.x;
	mad.lo.s32 	%r73, %r72, %r71, %r70;
	mul.wide.s32 	%rd73, %r73, 4;
	add.s64 	%rd74, %rd71, %rd73;
	st.global.u32 	[%rd74], %r75;
	sub.s64 	%rd75, %rd70, %rd4;
	cvt.rn.f32.s64 	%f1, %rd75;
	mul.f32 	%f2, %f1, 0f3A800000;
	add.s64 	%rd76, %rd72, %rd73;
	st.global.f32 	[%rd76], %f2;
	ret;

}
	// .globl	_Z19dram_latency_randomPiS_jiPf
.visible .entry _Z19dram_latency_randomPiS_jiPf(
	.param .u64 .ptr .align 1 _Z19dram_latency_randomPiS_jiPf_param_0,
	.param .u64 .ptr .align 1 _Z19dram_latency_randomPiS_jiPf_param_1,
	.param .u32 _Z19dram_latency_randomPiS_jiPf_param_2,
	.param .u32 _Z19dram_latency_randomPiS_jiPf_param_3,
	.param .u64 .ptr .align 1 _Z19dram_latency_randomPiS_jiPf_param_4
)
{
	.reg .pred 	%p<2>;
	.reg .b32 	%r<94>;
	.reg .b32 	%f<3>;
	.reg .b64 	%rd<78>;

	ld.param.u64 	%rd6, [_Z19dram_latency_randomPiS_jiPf_param_0];
	ld.param.u64 	%rd3, [_Z19dram_latency_randomPiS_jiPf_param_1];
	ld.param.u32 	%r10, [_Z19dram_latency_randomPiS_jiPf_param_2];
	ld.param.u32 	%r11, [_Z19dram_latency_randomPiS_jiPf_param_3];
	ld.param.u64 	%rd4, [_Z19dram_latency_randomPiS_jiPf_param_4];
	cvta.to.global.u64 	%rd1, %rd6;
	mov.u32 	%r12, %ctaid.x;
	mov.u32 	%r13, %ntid.x;
	mov.u32 	%r14, %tid.x;
	mad.lo.s32 	%r1, %r12, %r13, %r14;
	add.s32 	%r15, %r10, %r1;
	xor.b32  	%r16, %r15, -1429050551;
	mul.lo.s32 	%r17, %r16, 1099087573;
	add.s32 	%r18, %r17, 123456789;
	add.s32 	%r19, %r17, 5783321;
	shr.u32 	%r20, %r18, 2;
	xor.b32  	%r21, %r20, %r18;
	shl.b32 	%r22, %r19, 4;
	shl.b32 	%r23, %r21, 1;
	xor.b32  	%r24, %r22, %r23;
	xor.b32  	%r25, %r24, %r19;
	xor.b32  	%r26, %r25, %r21;
	add.s32 	%r27, %r17, %r26;
	add.s32 	%r28, %r27, -637770787;
	rem.u32 	%r93, %r28, %r11;
	mov.b32 	%r91, 0;
	// begin inline asm
	mov.u64 	%rd5, %clock64;
	// end inline asm
	mov.u32 	%r92, %r91;
$L__BB4_1:
	mul.wide.s32 	%rd7, %r93, 4;
	add.s64 	%rd8, %rd1, %rd7;
	ld.global.u32 	%r29, [%rd8];
	add.s32 	%r30, %r29, %r92;
	mul.wide.s32 	%rd9, %r29, 4;
	add.s64 	%rd10, %rd1, %rd9;
	ld.global.u32 	%r31, [%rd10];
	add.s32 	%r32, %r31, %r30;
	mul.wide.s32 	%rd11, %r31, 4;
	add.s64 	%rd12, %rd1, %rd11;
	ld.global.u32 	%r33, [%rd12];
	add.s32 	%r34, %r33, %r32;
	mul.wide.s32 	%rd13, %r33, 4;
	add.s64 	%rd14, %rd1, %rd13;
	ld.global.u32 	%r35, [%rd14];
	add.s32 	%r36, %r35, %r34;
	mul.wide.s32 	%rd15, %r35, 4;
	add.s64 	%rd16, %rd1, %rd15;
	ld.global.u32 	%r37, [%rd16];
	add.s32 	%r38, %r37, %r36;
	mul.wide.s32 	%rd17, %r37, 4;
	add.s64 	%rd18, %rd1, %rd17;
	ld.global.u32 	%r39, [%rd18];
	add.s32 	%r40, %r39, %r38;
	mul.wide.s32 	%rd19, %r39, 4;
	add.s64 	%rd20, %rd1, %rd19;
	ld.global.u32 	%r41, [%rd20];
	add.s32 	%r42, %r41, %r40;
	mul.wide.s32 	%rd21, %r41, 4;
	add.s64 	%rd22, %rd1, %rd21;
	ld.global.u32 	%r43, [%rd22];
	add.s32 	%r44, %r43, %r42;
	mul.wide.s32 	%rd23, %r43, 4;
	add.s64 	%rd24, %rd1, %rd23;
	ld.global.u32 	%r45, [%rd24];
	add.s32 	%r46, %r45, %r44;
	mul.wide.s32 	%rd25, %r45, 4;
	add.s64 	%rd26, %rd1, %rd25;
	ld.global.u32 	%r47, [%rd26];
	add.s32 	%r48, %r47, %r46;
	mul.wide.s32 	%rd27, %r47, 4;
	add.s64 	%rd28, %rd1, %rd27;
	ld.global.u32 	%r49, [%rd28];
	add.s32 	%r50, %r49, %r48;
	mul.wide.s32 	%rd29, %r49, 4;
	add.s64 	%rd30, %rd1, %rd29;
	ld.global.u32 	%r51, [%rd30];
	add.s32 	%r52, %r51, %r50;
	mul.wide.s32 	%rd31, %r51, 4;
	add.s64 	%rd32, %rd1, %rd31;
	ld.global.u32 	%r53, [%rd32];
	add.s32 	%r54, %r53, %r52;
	mul.wide.s32 	%rd33, %r53, 4;
	add.s64 	%rd34, %rd1, %rd33;
	ld.global.u32 	%r55, [%rd34];
	add.s32 	%r56, %r55, %r54;
	mul.wide.s32 	%rd35, %r55, 4;
	add.s64 	%rd36, %rd1, %rd35;
	ld.global.u32 	%r57, [%rd36];
	add.s32 	%r58, %r57, %r56;
	mul.wide.s32 	%rd37, %r57, 4;
	add.s64 	%rd38, %rd1, %rd37;
	ld.global.u32 	%r59, [%rd38];
	add.s32 	%r60, %r59, %r58;
	mul.wide.s32 	%rd39, %r59, 4;
	add.s64 	%rd40, %rd1, %rd39;
	ld.global.u32 	%r61, [%rd40];
	add.s32 	%r62, %r61, %r60;
	mul.wide.s32 	%rd41, %r61, 4;
	add.s64 	%rd42, %rd1, %rd41;
	ld.global.u32 	%r63, [%rd42];
	add.s32 	%r64, %r63, %r62;
	mul.wide.s32 	%rd43, %r63, 4;
	add.s64 	%rd44, %rd1, %rd43;
	ld.global.u32 	%r65, [%rd44];
	add.s32 	%r66, %r65, %r64;
	mul.wide.s32 	%rd45, %r65, 4;
	add.s64 	%rd46, %rd1, %rd45;
	ld.global.u32 	%r67, [%rd46];
	add.s32 	%r68, %r67, %r66;
	mul.wide.s32 	%rd47, %r67, 4;
	add.s64 	%rd48, %rd1, %rd47;
	ld.global.u32 	%r69, [%rd48];
	add.s32 	%r70, %r69, %r68;
	mul.wide.s32 	%rd49, %r69, 4;
	add.s64 	%rd50, %rd1, %rd49;
	ld.global.u32 	%r71, [%rd50];
	add.s32 	%r72, %r71, %r70;
	mul.wide.s32 	%rd51, %r71, 4;
	add.s64 	%rd52, %rd1, %rd51;
	ld.global.u32 	%r73, [%rd52];
	add.s32 	%r74, %r73, %r72;
	mul.wide.s32 	%rd53, %r73, 4;
	add.s64 	%rd54, %rd1, %rd53;
	ld.global.u32 	%r75, [%rd54];
	add.s32 	%r76, %r75, %r74;
	mul.wide.s32 	%rd55, %r75, 4;
	add.s64 	%rd56, %rd1, %rd55;
	ld.global.u32 	%r77, [%rd56];
	add.s32 	%r78, %r77, %r76;
	mul.wide.s32 	%rd57, %r77, 4;
	add.s64 	%rd58, %rd1, %rd57;
	ld.global.u32 	%r79, [%rd58];
	add.s32 	%r80, %r79, %r78;
	mul.wide.s32 	%rd59, %r79, 4;
	add.s64 	%rd60, %rd1, %rd59;
	ld.global.u32 	%r81, [%rd60];
	add.s32 	%r82, %r81, %r80;
	mul.wide.s32 	%rd61, %r81, 4;
	add.s64 	%rd62, %rd1, %rd61;
	ld.global.u32 	%r83, [%rd62];
	add.s32 	%r84, %r83, %r82;
	mul.wide.s32 	%rd63, %r83, 4;
	add.s64 	%rd64, %rd1, %rd63;
	ld.global.u32 	%r85, [%rd64];
	add.s32 	%r86, %r85, %r84;
	mul.wide.s32 	%rd65, %r85, 4;
	add.s64 	%rd66, %rd1, %rd65;
	ld.global.u32 	%r87, [%rd66];
	add.s32 	%r88, %r87, %r86;
	mul.wide.s32 	%rd67, %r87, 4;
	add.s64 	%rd68, %rd1, %rd67;
	ld.global.u32 	%r89, [%rd68];
	add.s32 	%r90, %r89, %r88;
	mul.wide.s32 	%rd69, %r89, 4;
	add.s64 	%rd70, %rd1, %rd69;
	ld.global.u32 	%r93, [%rd70];
	add.s32 	%r92, %r93, %r90;
	add.s32 	%r91, %r91, 32;
	setp.ne.s32 	%p1, %r91, 1024;
	@%p1 bra 	$L__BB4_1;
	cvta.to.global.u64 	%rd72, %rd3;
	cvta.to.global.u64 	%rd73, %rd4;
	// begin inline asm
	mov.u64 	%rd71, %clock64;
	// end inline asm
	mul.wide.s32 	%rd74, %r1, 4;
	add.s64 	%rd75, %rd72, %rd74;
	st.global.u32 	[%rd75], %r92;
	sub.s64 	%rd76, %rd71, %rd5;
	cvt.rn.f32.s64 	%f1, %rd76;
	mul.f32 	%f2, %f1, 0f3A800000;
	add.s64 	%rd77, %rd73, %rd74;
	st.global.f32 	[%rd77], %f2;
	ret;

}
	// .globl	_Z22dram_latency_broadcastPiS_Pf
.visible .entry _Z22dram_latency_broadcastPiS_Pf(
	.param .u64 .ptr .align 1 _Z22dram_latency_broadcastPiS_Pf_param_0,
	.param .u64 .ptr .align 1 _Z22dram_latency_broadcastPiS_Pf_param_1,
	.param .u64 .ptr .align 1 _Z22dram_latency_broadcastPiS_Pf_param_2
)
{
	.reg .pred 	%p<2>;
	.reg .b32 	%r<77>;
	.reg .b32 	%f<3>;
	.reg .b64 	%rd<78>;

	ld.param.u64 	%rd6, [_Z22dram_latency_broadcastPiS_Pf_param_0];
	ld.param.u64 	%rd3, [_Z22dram_latency_broadcastPiS_Pf_param_1];
	ld.param.u64 	%rd4, [_Z22dram_latency_broadcastPiS_Pf_param_2];
	cvta.to.global.u64 	%rd1, %rd6;
	mov.b32 	%r74, 0;
	// begin inline asm
	mov.u64 	%rd5, %clock64;
	// end inline asm
	mov.u32 	%r75, %r74;
	mov.u32 	%r76, %r74;
$L__BB5_1:
	mul.wide.s32 	%rd7, %r76, 4;
	add.s64 	%rd8, %rd1, %rd7;
	ld.global.u32 	%r8, [%rd8];
	add.s32 	%r9, %r8, %r75;
	mul.wide.s32 	%rd9, %r8, 4;
	add.s64 	%rd10, %rd1, %rd9;
	ld.global.u32 	%r10, [%rd10];
	add.s32 	%r11, %r10, %r9;
	mul.wide.s32 	%rd11, %r10, 4;
	add.s64 	%rd12, %rd1, %rd11;
	ld.global.u32 	%r12, [%rd12];
	add.s32 	%r13, %r12, %r11;
	mul.wide.s32 	%rd13, %r12, 4;
	add.s64 	%rd14, %rd1, %rd13;
	ld.global.u32 	%r14, [%rd14];
	add.s32 	%r15, %r14, %r13;
	mul.wide.s32 	%rd15, %r14, 4;
	add.s64 	%rd16, %rd1, %rd15;
	ld.global.u32 	%r16, [%rd16];
	add.s32 	%r17, %r16, %r15;
	mul.wide.s32 	%rd17, %r16, 4;
	add.s64 	%rd18, %rd1, %rd17;
	ld.global.u32 	%r18, [%rd18];
	add.s32 	%r19, %r18, %r17;
	mul.wide.s32 	%rd19, %r18, 4;
	add.s64 	%rd20, %rd1, %rd19;
	ld.global.u32 	%r20, [%rd20];
	add.s32 	%r21, %r20, %r19;
	mul.wide.s32 	%rd21, %r20, 4;
	add.s64 	%rd22, %rd1, %rd21;
	ld.global.u32 	%r22, [%rd22];
	add.s32 	%r23, %r22, %r21;
	mul.wide.s32 	%rd23, %r22, 4;
	add.s64 	%rd24, %rd1, %rd23;
	ld.global.u32 	%r24, [%rd24];
	add.s32 	%r25, %r24, %r23;
	mul.wide.s32 	%rd25, %r24, 4;
	add.s64 	%rd26, %rd1, %rd25;
	ld.global.u32 	%r26, [%rd26];
	add.s32 	%r27, %r26, %r25;
	mul.wide.s32 	%rd27, %r26, 4;
	add.s64 	%rd28, %rd1, %rd27;
	ld.global.u32 	%r28, [%rd28];
	add.s32 	%r29, %r28, %r27;
	mul.wide.s32 	%rd29, %r28, 4;
	add.s64 	%rd30, %rd1, %rd29;
	ld.global.u32 	%r30, [%rd30];
	add.s32 	%r31, %r30, %r29;
	mul.wide.s32 	%rd31, %r30, 4;
	add.s64 	%rd32, %rd1, %rd31;
	ld.global.u32 	%r32, [%rd32];
	add.s32 	%r33, %r32, %r31;
	mul.wide.s32 	%rd33, %r32, 4;
	add.s64 	%rd34, %rd1, %rd33;
	ld.global.u32 	%r34, [%rd34];
	add.s32 	%r35, %r34, %r33;
	mul.wide.s32 	%rd35, %r34, 4;
	add.s64 	%rd36, %rd1, %rd35;
	ld.global.u32 	%r36, [%rd36];
	add.s32 	%r37, %r36, %r35;
	mul.wide.s32 	%rd37, %r36, 4;
	add.s64 	%rd38, %rd1, %rd37;
	ld.global.u32 	%r38, [%rd38];
	add.s32 	%r39, %r38, %r37;
	mul.wide.s32 	%rd39, %r38, 4;
	add.s64 	%rd40, %rd1, %rd39;
	ld.global.u32 	%r40, [%rd40];
	add.s32 	%r41, %r40, %r39;
	mul.wide.s32 	%rd41, %r40, 4;
	add.s64 	%rd42, %rd1, %rd41;
	ld.global.u32 	%r42, [%rd42];
	add.s32 	%r43, %r42, %r41;
	mul.wide.s32 	%rd43, %r42, 4;
	add.s64 	%rd44, %rd1, %rd43;
	ld.global.u32 	%r44, [%rd44];
	add.s32 	%r45, %r44, %r43;
	mul.wide.s32 	%rd45, %r44, 4;
	add.s64 	%rd46, %rd1, %rd45;
	ld.global.u32 	%r46, [%rd46];
	add.s32 	%r47, %r46, %r45;
	mul.wide.s32 	%rd47, %r46, 4;
	add.s64 	%rd48, %rd1, %rd47;
	ld.global.u32 	%r48, [%rd48];
	add.s32 	%r49, %r48, %r47;
	mul.wide.s32 	%rd49, %r48, 4;
	add.s64 	%rd50, %rd1, %rd49;
	ld.global.u32 	%r50, [%rd50];
	add.s32 	%r51, %r50, %r49;
	mul.wide.s32 	%rd51, %r50, 4;
	add.s64 	%rd52, %rd1, %rd51;
	ld.global.u32 	%r52, [%rd52];
	add.s32 	%r53, %r52, %r51;
	mul.wide.s32 	%rd53, %r52, 4;
	add.s64 	%rd54, %rd1, %rd53;
	ld.global.u32 	%r54, [%rd54];
	add.s32 	%r55, %r54, %r53;
	mul.wide.s32 	%rd55, %r54, 4;
	add.s64 	%rd56, %rd1, %rd55;
	ld.global.u32 	%r56, [%rd56];
	add.s32 	%r57, %r56, %r55;
	mul.wide.s32 	%rd57, %r56, 4;
	add.s64 	%rd58, %rd1, %rd57;
	ld.global.u32 	%r58, [%rd58];
	add.s32 	%r59, %r58, %r57;
	mul.wide.s32 	%rd59, %r58, 4;
	add.s64 	%rd60, %rd1, %rd59;
	ld.global.u32 	%r60, [%rd60];
	add.s32 	%r61, %r60, %r59;
	mul.wide.s32 	%rd61, %r60, 4;
	add.s64 	%rd62, %rd1, %rd61;
	ld.global.u32 	%r62, [%rd62];
	add.s32 	%r63, %r62, %r61;
	mul.wide.s32 	%rd63, %r62, 4;
	add.s64 	%rd64, %rd1, %rd63;
	ld.global.u32 	%r64, [%rd64];
	add.s32 	%r65, %r64, %r63;
	mul.wide.s32 	%rd65, %r64, 4;
	add.s64 	%rd66, %rd1, %rd65;
	ld.global.u32 	%r66, [%rd66];
	add.s32 	%r67, %r66, %r65;
	mul.wide.s32 	%rd67, %r66, 4;
	add.s64 	%rd68, %rd1, %rd67;
	ld.global.u32 	%r68, [%rd68];
	add.s32 	%r69, %r68, %r67;
	mul.wide.s32 	%rd69, %r68, 4;
	add.s64 	%rd70, %rd1, %rd69;
	ld.global.u32 	%r76, [%rd70];
	add.s32 	%r75, %r76, %r69;
	add.s32 	%r74, %r74, 32;
	setp.ne.s32 	%p1, %r74, 1024;
	@%p1 bra 	$L__BB5_1;
	cvta.to.global.u64 	%rd72, %rd3;
	cvta.to.global.u64 	%rd73, %rd4;
	// begin inline asm
	mov.u64 	%rd71, %clock64;
	// end inline asm
	mov.u32 	%r70, %tid.x;
	mov.u32 	%r71, %ntid.x;
	mov.u32 	%r72, %ctaid.x;
	mad.lo.s32 	%r73, %r72, %r71, %r70;
	mul.wide.s32 	%rd74, %r73, 4;
	add.s64 	%rd75, %rd72, %rd74;
	st.global.u32 	[%rd75], %r75;
	sub.s64 	%rd76, %rd71, %rd5;
	cvt.rn.f32.s64 	%f1, %rd76;
	mul.f32 	%f2, %f1, 0f3A800000;
	add.s64 	%rd77, %rd73, %rd74;
	st.global.f32 	[%rd77], %f2;
	ret;

}
	// .globl	_Z16register_latencyPiPf
.visible .entry _Z16register_latencyPiPf(
	.param .u64 .ptr .align 1 _Z16register_latencyPiPf_param_0,
	.param .u64 .ptr .align 1 _Z16register_latencyPiPf_param_1
)
{
	.reg .pred 	%p<2>;
	.reg .b32 	%r<27>;
	.reg .b32 	%f<3>;
	.reg .b64 	%rd<12>;

	ld.param.u64 	%rd2, [_Z16register_latencyPiPf_param_0];
	ld.param.u64 	%rd3, [_Z16register_latencyPiPf_param_1];
	mov.b32 	%r20, 0;
	mov.b32 	%r26, 3;
	mov.b32 	%r25, 1;
	mov.b32 	%r23, 2;
	mov.b32 	%r22, 5;
	mov.b32 	%r21, 7;
	// begin inline asm
	mov.u64 	%rd4, %clock64;
	// end inline asm
$L__BB6_1:
	mov.u32 	%r2, %r22;
	mov.u32 	%r1, %r21;
	setp.eq.s32 	%p1, %r20, 1024;
	@%p1 bra 	$L__BB6_3;
	add.s32 	%r20, %r20, 4;
	mov.u32 	%r21, %r2;
	mov.u32 	%r22, %r23;
	mov.u32 	%r23, %r25;
	mov.u32 	%r24, %r2;
	mov.u32 	%r25, %r26;
	mov.u32 	%r26, %r1;
	bra.uni 	$L__BB6_1;
$L__BB6_3:
	cvta.to.global.u64 	%rd6, %rd2;
	cvta.to.global.u64 	%rd7, %rd3;
	// begin inline asm
	mov.u64 	%rd5, %clock64;
	// end inline asm
	mov.u32 	%r16, %tid.x;
	mov.u32 	%r17, %ntid.x;
	mov.u32 	%r18, %ctaid.x;
	mad.lo.s32 	%r19, %r18, %r17, %r16;
	mul.wide.s32 	%rd8, %r19, 4;
	add.s64 	%rd9, %rd6, %rd8;
	st.global.u32 	[%rd9], %r24;
	sub.s64 	%rd10, %rd5, %rd4;
	cvt.rn.f32.s64 	%f1, %rd10;
	mul.f32 	%f2, %f1, 0f3A800000;
	add.s64 	%rd11, %rd7, %rd8;
	st.global.f32 	[%rd11], %f2;
	ret;

}


// ===== COMPILED SASS (sm_100) =====

	.target	sm_100

	.elftype	@"ET_EXEC"


//--------------------- .note.nv.tkinfo           --------------------------
	.section	.note.nv.tkinfo,"",@"SHT_NOTE"
	.sectionflags	@"SHF_NOTE_NV_TKINFO"
	.tkinfo
        /*0018*/ 	.word	0x00000002
        /*0030*/ 	.string	""
        /*0030*/ 	.string	"ptxas"
        /*0030*/ 	.string	"Cuda compilation tools, release 13.0, V13.0.88"
        /*0030*/ 	.string	"Build cuda_13.0.r13.0/compiler.36424714_0"
        /*0030*/ 	.string	"-arch sm_100 -m 64 "



//--------------------- .note.nv.cuinfo           --------------------------
	.section	.note.nv.cuinfo,"",@"SHT_NOTE"
	.sectionflags	@"SHF_NOTE_NV_CUINFO"
        /*0018*/ 	.short	0x0002
        /*001a*/ 	.short	0x0064
        /*001c*/ 	.short	0x0082
	.zero		2


//--------------------- .nv.info                  --------------------------
	.section	.nv.info,"",@"SHT_CUDA_INFO"
	.align	4


	//----- nvinfo : EIATTR_REGCOUNT
	.align		4
        /*0000*/ 	.byte	0x04, 0x2f
        /*0002*/ 	.short	(.L_11 - .L_10)
	.align		4
.L_10:
        /*0004*/ 	.word	index@(_Z24const_latency_contentionPiPf)
        /*0008*/ 	.word	0x00000012


	//----- nvinfo : EIATTR_FRAME_SIZE
	.align		4
.L_11:
        /*000c*/ 	.byte	0x04, 0x11
        /*000e*/ 	.short	(.L_13 - .L_12)
	.align		4
.L_12:
        /*0010*/ 	.word	index@(_Z24const_latency_contentionPiPf)
        /*0014*/ 	.word	0x00000000


	//----- nvinfo : EIATTR_REGCOUNT
	.align		4
.L_13:
        /*0018*/ 	.byte	0x04, 0x2f
        /*001a*/ 	.short	(.L_15 - .L_14)
	.align		4
.L_14:
        /*001c*/ 	.word	index@(_Z23dram_latency_contentionPiS_Pf)
        /*0020*/ 	.word	0x00000012


	//----- nvinfo : EIATTR_FRAME_SIZE
	.align		4
.L_15:
        /*0024*/ 	.byte	0x04, 0x11
        /*0026*/ 	.short	(.L_17 - .L_16)
	.align		4
.L_16:
        /*0028*/ 	.word	index@(_Z23dram_latency_contentionPiS_Pf)
        /*002c*/ 	.word	0x00000000


	//----- nvinfo : EIATTR_REGCOUNT
	.align		4
.L_17:
        /*0030*/ 	.byte	0x04, 0x2f
        /*0032*/ 	.short	(.L_19 - .L_18)
	.align		4
.L_18:
        /*0034*/ 	.word	index@(_Z20const_latency_randomPijiPf)
        /*0038*/ 	.word	0x0000001d


	//----- nvinfo : EIATTR_FRAME_SIZE
	.align		4
.L_19:
        /*003c*/ 	.byte	0x04, 0x11
        /*003e*/ 	.short	(.L_21 - .L_20)
	.align		4
.L_20:
        /*0040*/ 	.word	index@(_Z20const_latency_randomPijiPf)
        /*0044*/ 	.word	0x00000000


	//----- nvinfo : EIATTR_REGCOUNT
	.align		4
.L_21:
        /*0048*/ 	.byte	0x04, 0x2f
        /*004a*/ 	.short	(.L_23 - .L_22)
	.align		4
.L_22:
        /*004c*/ 	.word	index@(_Z23const_latency_broadcastPiPf)
        /*0050*/ 	.word	0x0000001e


	//----- nvinfo : EIATTR_FRAME_SIZE
	.align		4
.L_23:
        /*0054*/ 	.byte	0x04, 0x11
        /*0056*/ 	.short	(.L_25 - .L_24)
	.align		4
.L_24:
        /*0058*/ 	.word	index@(_Z23const_latency_broadcastPiPf)
        /*005c*/ 	.word	0x00000000


	//----- nvinfo : EIATTR_REGCOUNT
	.align		4
.L_25:
        /*0060*/ 	.byte	0x04, 0x2f
        /*0062*/ 	.short	(.L_27 - .L_26)
	.align		4
.L_26:
        /*0064*/ 	.word	index@(_Z19dram_latency_randomPiS_jiPf)
        /*0068*/ 	.word	0x00000020


	//----- nvinfo : EIATTR_FRAME_SIZE
	.align		4
.L_27:
        /*006c*/ 	.byte	0x04, 0x11
        /*006e*/ 	.short	(.L_29 - .L_28)
	.align		4
.L_28:
        /*0070*/ 	.word	index@(_Z19dram_latency_randomPiS_jiPf)
        /*0074*/ 	.word	0x00000000


	//----- nvinfo : EIATTR_REGCOUNT
	.align		4
.L_29:
        /*0078*/ 	.byte	0x04, 0x2f
        /*007a*/ 	.short	(.L_31 - .L_30)
	.align		4
.L_30:
        /*007c*/ 	.word	index@(_Z22dram_latency_broadcastPiS_Pf)
        /*0080*/ 	.word	0x00000020


	//----- nvinfo : EIATTR_FRAME_SIZE
	.align		4
.L_31:
        /*0084*/ 	.byte	0x04, 0x11
        /*0086*/ 	.short	(.L_33 - .L_32)
	.align		4
.L_32:
        /*0088*/ 	.word	index@(_Z22dram_latency_broadcastPiS_Pf)
        /*008c*/ 	.word	0x00000000


	//----- nvinfo : EIATTR_REGCOUNT
	.align		4
.L_33:
        /*0090*/ 	.byte	0x04, 0x2f
        /*0092*/ 	.short	(.L_35 - .L_34)
	.align		4
.L_34:
        /*0094*/ 	.word	index@(_Z16register_latencyPiPf)
        /*0098*/ 	.word	0x00000010


	//----- nvinfo : EIATTR_FRAME_SIZE
	.align		4
.L_35:
        /*009c*/ 	.byte	0x04, 0x11
        /*009e*/ 	.short	(.L_37 - .L_36)
	.align		4
.L_36:
        /*00a0*/ 	.word	index@(_Z16register_latencyPiPf)
        /*00a4*/ 	.word	0x00000000


	//----- nvinfo : EIATTR_MIN_STACK_SIZE
	.align		4
.L_37:
        /*00a8*/ 	.byte	0x04, 0x12
        /*00aa*/ 	.short	(.L_39 - .L_38)
	.align		4
.L_38:
        /*00ac*/ 	.word	index@(_Z16register_latencyPiPf)
        /*00b0*/ 	.word	0x00000000


	//----- nvinfo : EIATTR_MIN_STACK_SIZE
	.align		4
.L_39:
        /*00b4*/ 	.byte	0x04, 0x12
        /*00b6*/ 	.short	(.L_41 - .L_40)
	.align		4
.L_40:
        /*00b8*/ 	.word	index@(_Z22dram_latency_broadcastPiS_Pf)
        /*00bc*/ 	.word	0x00000000


	//----- nvinfo : EIATTR_MIN_STACK_SIZE
	.align		4
.L_41:
        /*00c0*/ 	.byte	0x04, 0x12
        /*00c2*/ 	.short	(.L_43 - .L_42)
	.align		4
.L_42:
        /*00c4*/ 	.word	index@(_Z19dram_latency_randomPiS_jiPf)
        /*00c8*/ 	.word	0x00000000


	//----- nvinfo : EIATTR_MIN_STACK_SIZE
	.align		4
.L_43:
        /*00cc*/ 	.byte	0x04, 0x12
        /*00ce*/ 	.short	(.L_45 - .L_44)
	.align		4
.L_44:
        /*00d0*/ 	.word	index@(_Z23const_latency_broadcastPiPf)
        /*00d4*/ 	.word	0x00000000


	//----- nvinfo : EIATTR_MIN_STACK_SIZE
	.align		4
.L_45:
        /*00d8*/ 	.byte	0x04, 0x12
        /*00da*/ 	.short	(.L_47 - .L_46)
	.align		4
.L_46:
        /*00dc*/ 	.word	index@(_Z20const_latency_randomPijiPf)
        /*00e0*/ 	.word	0x00000000


	//----- nvinfo : EIATTR_MIN_STACK_SIZE
	.align		4
.L_47:
        /*00e4*/ 	.byte	0x04, 0x12
        /*00e6*/ 	.short	(.L_49 - .L_48)
	.align		4
.L_48:
        /*00e8*/ 	.word	index@(_Z23dram_latency_contentionPiS_Pf)
        /*00ec*/ 	.word	0x00000000


	//----- nvinfo : EIATTR_MIN_STACK_SIZE
	.align		4
.L_49:
        /*00f0*/ 	.byte	0x04, 0x12
        /*00f2*/ 	.short	(.L_51 - .L_50)
	.align		4
.L_50:
        /*00f4*/ 	.word	index@(_Z24const_latency_contentionPiPf)
        /*00f8*/ 	.word	0x00000000
.L_51:


//--------------------- .nv.compat                --------------------------
	.section	.nv.compat,"",@"SHT_CUDA_COMPAT_INFO"
	.align	4
        /*0000*/ 	.byte	0x02, 0x09, 0x00, 0x00, 0x02, 0x02, 0x01, 0x00, 0x02, 0x05, 0x05, 0x00, 0x03, 0x07, 0x01, 0x01
        /*0010*/ 	.byte	0x02, 0x03, 0x00, 0x00, 0x02, 0x06, 0x01, 0x00, 0x04, 0x0b, 0x08, 0x00, 0x09, 0x00, 0x00, 0x00
        /*0020*/ 	.byte	0x00, 0x00, 0x00, 0x00


//--------------------- .nv.info._Z16register_latencyPiPf --------------------------
	.section	.nv.info._Z16register_latencyPiPf,"",@"SHT_CUDA_INFO"
	.sectionflags	@""
	.align	4


	//----- nvinfo : EIATTR_CUDA_API_VERSION
	.align		4
        /*0000*/ 	.byte	0x04, 0x37
        /*0002*/ 	.short	(.L_53 - .L_52)
.L_52:
        /*0004*/ 	.word	0x00000082


	//----- nvinfo : EIATTR_KPARAM_INFO
	.align		4
.L_53:
        /*0008*/ 	.byte	0x04, 0x17
        /*000a*/ 	.short	(.L_55 - .L_54)
.L_54:
        /*000c*/ 	.word	0x00000000
        /*0010*/ 	.short	0x0001
        /*0012*/ 	.short	0x0008
        /*0014*/ 	.byte	0x00, 0xf5, 0x21, 0x00


	//----- nvinfo : EIATTR_KPARAM_INFO
	.align		4
.L_55:
        /*0018*/ 	.byte	0x04, 0x17
        /*001a*/ 	.short	(.L_57 - .L_56)
.L_56:
        /*001c*/ 	.word	0x00000000
        /*0020*/ 	.short	0x0000
        /*0022*/ 	.short	0x0000
        /*0024*/ 	.byte	0x00, 0xf5, 0x21, 0x00


	//----- nvinfo : EIATTR_SPARSE_MMA_MASK
	.align		4
.L_57:
        /*0028*/ 	.byte	0x03, 0x50
        /*002a*/ 	.short	0x0000


	//----- nvinfo : EIATTR_MAXREG_COUNT
	.align		4
        /*002c*/ 	.byte	0x03, 0x1b
        /*002e*/ 	.short	0x00ff


	//----- nvinfo : EIATTR_MERCURY_ISA_VERSION
	.align		4
        /*0030*/ 	.byte	0x03, 0x5f
        /*0032*/ 	.short	0x0101


	//----- nvinfo : EIATTR_VRC_CTA_INIT_COUNT
	.align		4
        /*0034*/ 	.byte	0x02, 0x4a
	.zero		1
	.zero		1


	//----- nvinfo : EIATTR_EXIT_INSTR_OFFSETS
	.align		4
        /*0038*/ 	.byte	0x04, 0x1c
        /*003a*/ 	.short	(.L_59 - .L_58)


	//   ....[0]....
.L_58:
        /*003c*/ 	.word	0x00000140


	//----- nvinfo : EIATTR_CBANK_PARAM_SIZE
	.align		4
.L_59:
        /*0040*/ 	.byte	0x03, 0x19
        /*0042*/ 	.short	0x0010


	//----- nvinfo : EIATTR_PARAM_CBANK
	.align		4
        /*0044*/ 	.byte	0x04, 0x0a
        /*0046*/ 	.short	(.L_61 - .L_60)
	.align		4
.L_60:
        /*0048*/ 	.word	index@(.nv.constant0._Z16register_latencyPiPf)
        /*004c*/ 	.short	0x0380
        /*004e*/ 	.short	0x0010


	//----- nvinfo : EIATTR_SW_WAR
	.align		4
.L_61:
        /*0050*/ 	.byte	0x04, 0x36
        /*0052*/ 	.short	(.L_63 - .L_62)
.L_62:
        /*0054*/ 	.word	0x00000008
.L_63:


//--------------------- .nv.info._Z22dram_latency_broadcastPiS_Pf --------------------------
	.section	.nv.info._Z22dram_latency_broadcastPiS_Pf,"",@"SHT_CUDA_INFO"
	.sectionflags	@""
	.align	4


	//----- nvinfo : EIATTR_CUDA_API_VERSION
	.align		4
        /*0000*/ 	.byte	0x04, 0x37
        /*0002*/ 	.short	(.L_65 - .L_64)
.L_64:
        /*0004*/ 	.word	0x00000082


	//----- nvinfo : EIATTR_KPARAM_INFO
	.align		4
.L_65:
        /*0008*/ 	.byte	0x04, 0x17
        /*000a*/ 	.short	(.L_67 - .L_66)
.L_66:
        /*000c*/ 	.word	0x00000000
        /*0010*/ 	.short	0x0002
        /*0012*/ 	.short	0x0010
        /*0014*/ 	.byte	0x00, 0xf5, 0x21, 0x00


	//----- nvinfo : EIATTR_KPARAM_INFO
	.align		4
.L_67:
        /*0018*/ 	.byte	0x04, 0x17
        /*001a*/ 	.short	(.L_69 - .L_68)
.L_68:
        /*001c*/ 	.word	0x00000000
        /*0020*/ 	.short	0x0001
        /*0022*/ 	.short	0x0008
        /*0024*/ 	.byte	0x00, 0xf5, 0x21, 0x00


	//----- nvinfo : EIATTR_KPARAM_INFO
	.align		4
.L_69:
        /*0028*/ 	.byte	0x04, 0x17
        /*002a*/ 	.short	(.L_71 - .L_70)
.L_70:
        /*002c*/ 	.word	0x00000000
        /*0030*/ 	.short	0x0000
        /*0032*/ 	.short	0x0000
        /*0034*/ 	.byte	0x00, 0xf5, 0x21, 0x00


	//----- nvinfo : EIATTR_SPARSE_MMA_MASK
	.align		4
.L_71:
        /*0038*/ 	.byte	0x03, 0x50
        /*003a*/ 	.short	0x0000


	//----- nvinfo : EIATTR_MAXREG_COUNT
	.align		4
        /*003c*/ 	.byte	0x03, 0x1b
        /*003e*/ 	.short	0x00ff


	//----- nvinfo : EIATTR_MERCURY_ISA_VERSION
	.align		4
        /*0040*/ 	.byte	0x03, 0x5f
        /*0042*/ 	.short	0x0101


	//----- nvinfo : EIATTR_VRC_CTA_INIT_COUNT
	.align		4
        /*0044*/ 	.byte	0x02, 0x4a
	.zero		1
	.zero		1


	//----- nvinfo : EIATTR_EXIT_INSTR_OFFSETS
	.align		4
        /*0048*/ 	.byte	0x04, 0x1c
        /*004a*/ 	.short	(.L_73 - .L_72)


	//   ....[0]....
.L_72:
        /*004c*/ 	.word	0x00000690


	//----- nvinfo : EIATTR_CBANK_PARAM_SIZE
	.align		4
.L_73:
        /*0050*/ 	.byte	0x03, 0x19
        /*0052*/ 	.short	0x0018


	//----- nvinfo : EIATTR_PARAM_CBANK
	.align		4
        /*0054*/ 	.byte	0x04, 0x0a
        /*0056*/ 	.short	(.L_75 - .L_74)
	.align		4
.L_74:
        /*0058*/ 	.word	index@(.nv.constant0._Z22dram_latency_broadcastPiS_Pf)
        /*005c*/ 	.short	0x0380
        /*005e*/ 	.short	0x0018


	//----- nvinfo : EIATTR_SW_WAR
	.align		4
.L_75:
        /*0060*/ 	.byte	0x04, 0x36
        /*0062*/ 	.short	(.L_77 - .L_76)
.L_76:
        /*0064*/ 	.word	0x00000008
.L_77:


//--------------------- .nv.info._Z19dram_latency_randomPiS_jiPf --------------------------
	.section	.nv.info._Z19dram_latency_randomPiS_jiPf,"",@"SHT_CUDA_INFO"
	.sectionflags	@""
	.align	4


	//----- nvinfo : EIATTR_CUDA_API_VERSION
	.align		4
        /*0000*/ 	.byte	0x04, 0x37
        /*0002*/ 	.short	(.L_79 - .L_78)
.L_78:
        /*0004*/ 	.word	0x00000082


	//----- nvinfo : EIATTR_KPARAM_INFO
	.align		4
.L_79:
        /*0008*/ 	.byte	0x04, 0x17
        /*000a*/ 	.short	(.L_81 - .L_80)
.L_80:
        /*000c*/ 	.word	0x00000000
        /*0010*/ 	.short	0x0004
        /*0012*/ 	.short	0x0018
        /*0014*/ 	.byte	0x00, 0xf5, 0x21, 0x00


	//----- nvinfo : EIATTR_KPARAM_INFO
	.align		4
.L_81:
        /*0018*/ 	.byte	0x04, 0x17
        /*001a*/ 	.short	(.L_83 - .L_82)
.L_82:
        /*001c*/ 	.word	0x00000000
        /*0020*/ 	.short	0x0003
        /*0022*/ 	.short	0x0014
        /*0024*/ 	.byte	0x00, 0xf0, 0x11, 0x00


	//----- nvinfo : EIATTR_KPARAM_INFO
	.align		4
.L_83:
        /*0028*/ 	.byte	0x04, 0x17
        /*002a*/ 	.short	(.L_85 - .L_84)
.L_84:
        /*002c*/ 	.word	0x00000000
        /*0030*/ 	.short	0x0002
        /*0032*/ 	.short	0x0010
        /*0034*/ 	.byte	0x00, 0xf0, 0x11, 0x00


	//----- nvinfo : EIATTR_KPARAM_INFO
	.align		4
.L_85:
        /*0038*/ 	.byte	0x04, 0x17
        /*003a*/ 	.short	(.L_87 - .L_86)
.L_86:
        /*003c*/ 	.word	0x00000000
        /*0040*/ 	.short	0x0001
        /*0042*/ 	.short	0x0008
        /*0044*/ 	.byte	0x00, 0xf5, 0x21, 0x00


	//----- nvinfo : EIATTR_KPARAM_INFO
	.align		4
.L_87:
        /*0048*/ 	.byte	0x04, 0x17
        /*004a*/ 	.short	(.L_89 - .L_88)
.L_88:
        /*004c*/ 	.word	0x00000000
        /*0050*/ 	.short	0x0000
        /*0052*/ 	.short	0x0000
        /*0054*/ 	.byte	0x00, 0xf5, 0x21, 0x00


	//----- nvinfo : EIATTR_SPARSE_MMA_MASK
	.align		4
.L_89:
        /*0058*/ 	.byte	0x03, 0x50
        /*005a*/ 	.short	0x0000


	//----- nvinfo : EIATTR_MAXREG_COUNT
	.align		4
        /*005c*/ 	.byte	0x03, 0x1b
        /*005e*/ 	.short	0x00ff


	//----- nvinfo : EIATTR_MERCURY_ISA_VERSION
	.align		4
        /*0060*/ 	.byte	0x03, 0x5f
        /*0062*/ 	.short	0x0101


	//----- nvinfo : EIATTR_VRC_CTA_INIT_COUNT
	.align		4
        /*0064*/ 	.byte	0x02, 0x4a
	.zero		1
	.zero		1


	//----- nvinfo : EIATTR_EXIT_INSTR_OFFSETS
	.align		4
        /*0068*/ 	.byte	0x04, 0x1c
        /*006a*/ 	.short	(.L_91 - .L_90)


	//   ....[0]....
.L_90:
        /*006c*/ 	.word	0x00000880


	//----- nvinfo : EIATTR_CBANK_PARAM_SIZE
	.align		4
.L_91:
        /*0070*/ 	.byte	0x03, 0x19
        /*0072*/ 	.short	0x0020


	//----- nvinfo : EIATTR_PARAM_CBANK
	.align		4
        /*0074*/ 	.byte	0x04, 0x0a
        /*0076*/ 	.short	(.L_93 - .L_92)
	.align		4
.L_92:
        /*0078*/ 	.word	index@(.nv.constant0._Z19dram_latency_randomPiS_jiPf)
        /*007c*/ 	.short	0x0380
        /*007e*/ 	.short	0x0020


	//----- nvinfo : EIATTR_SW_WAR
	.align		4
.L_93:
        /*0080*/ 	.byte	0x04, 0x36
        /*0082*/ 	.short	(.L_95 - .L_94)
.L_94:
        /*0084*/ 	.word	0x00000008
.L_95:


//--------------------- .nv.info._Z23const_latency_broadcastPiPf --------------------------
	.section	.nv.info._Z23const_latency_broadcastPiPf,"",@"SHT_CUDA_INFO"
	.sectionflags	@""
	.align	4


	//----- nvinfo : EIATTR_CUDA_API_VERSION
	.align		4
        /*0000*/ 	.byte	0x04, 0x37
        /*0002*/ 	.short	(.L_97 - .L_96)
.L_96:
        /*0004*/ 	.word	0x00000082


	//----- nvinfo : EIATTR_KPARAM_INFO
	.align		4
.L_97:
        /*0008*/ 	.byte	0x04, 0x17
        /*000a*/ 	.short	(.L_99 - .L_98)
.L_98:
        /*000c*/ 	.word	0x00000000
        /*0010*/ 	.short	0x0001
        /*0012*/ 	.short	0x0008
        /*0014*/ 	.byte	0x00, 0xf5, 0x21, 0x00


	//----- nvinfo : EIATTR_KPARAM_INFO
	.align		4
.L_99:
        /*0018*/ 	.byte	0x04, 0x17
        /*001a*/ 	.short	(.L_101 - .L_100)
.L_100:
        /*001c*/ 	.word	0x00000000
        /*0020*/ 	.short	0x0000
        /*0022*/ 	.short	0x0000
        /*0024*/ 	.byte	0x00, 0xf5, 0x21, 0x00


	//----- nvinfo : EIATTR_SPARSE_MMA_MASK
	.align		4
.L_101:
        /*0028*/ 	.byte	0x03, 0x50
        /*002a*/ 	.short	0x0000


	//----- nvinfo : EIATTR_MAXREG_COUNT
	.align		4
        /*002c*/ 	.byte	0x03, 0x1b
        /*002e*/ 	.short	0x00ff


	//----- nvinfo : EIATTR_MERCURY_ISA_VERSION
	.align		4
        /*0030*/ 	.byte	0x03, 0x5f
        /*0032*/ 	.short	0x0101


	//----- nvinfo : EIATTR_VRC_CTA_INIT_COUNT
	.align		4
        /*0034*/ 	.byte	0x02, 0x4a
	.zero		1
	.zero		1


	//----- nvinfo : EIATTR_EXIT_INSTR_OFFSETS
	.align		4
        /*0038*/ 	.byte	0x04, 0x1c
        /*003a*/ 	.short	(.L_103 - .L_102)


	//   ....[0]....
.L_102:
        /*003c*/ 	.word	0x00000690


	//----- nvinfo : EIATTR_CBANK_PARAM_SIZE
	.align		4
.L_103:
        /*0040*/ 	.byte	0x03, 0x19
        /*0042*/ 	.short	0x0010


	//----- nvinfo : EIATTR_PARAM_CBANK
	.align		4
        /*0044*/ 	.byte	0x04, 0x0a
        /*0046*/ 	.short	(.L_105 - .L_104)
	.align		4
.L_104:
        /*0048*/ 	.word	index@(.nv.constant0._Z23const_latency_broadcastPiPf)
        /*004c*/ 	.short	0x0380
        /*004e*/ 	.short	0x0010


	//----- nvinfo : EIATTR_SW_WAR
	.align		4
.L_105:
        /*0050*/ 	.byte	0x04, 0x36
        /*0052*/ 	.short	(.L_107 - .L_106)
.L_106:
        /*0054*/ 	.word	0x00000008
.L_107:


//--------------------- .nv.info._Z20const_latency_randomPijiPf --------------------------
	.section	.nv.info._Z20const_latency_randomPijiPf,"",@"SHT_CUDA_INFO"
	.sectionflags	@""
	.align	4


	//----- nvinfo : EIATTR_CUDA_API_VERSION
	.align		4
        /*0000*/ 	.byte	0x04, 0x37
        /*0002*/ 	.short	(.L_109 - .L_108)
.L_108:
        /*0004*/ 	.word	0x00000082


	//----- nvinfo : EIATTR_KPARAM_INFO
	.align		4
.L_109:
        /*0008*/ 	.byte	0x04, 0x17
        /*000a*/ 	.short	(.L_111 - .L_110)
.L_110:
        /*000c*/ 	.word	0x00000000
        /*0010*/ 	.short	0x0003
        /*0012*/ 	.short	0x0010
        /*0014*/ 	.byte	0x00, 0xf5, 0x21, 0x00


	//----- nvinfo : EIATTR_KPARAM_INFO
	.align		4
.L_111:
        /*0018*/ 	.byte	0x04, 0x17
        /*001a*/ 	.short	(.L_113 - .L_112)
.L_112:
        /*001c*/ 	.word	0x00000000
        /*0020*/ 	.short	0x0002
        /*0022*/ 	.short	0x000c
        /*0024*/ 	.byte	0x00, 0xf0, 0x11, 0x00


	//----- nvinfo : EIATTR_KPARAM_INFO
	.align		4
.L_113:
        /*0028*/ 	.byte	0x04, 0x17
        /*002a*/ 	.short	(.L_115 - .L_114)
.L_114:
        /*002c*/ 	.word	0x00000000
        /*0030*/ 	.short	0x0001
        /*0032*/ 	.short	0x0008
        /*0034*/ 	.byte	0x00, 0xf0, 0x11, 0x00


	//----- nvinfo : EIATTR_KPARAM_INFO
	.align		4
.L_115:
        /*0038*/ 	.byte	0x04, 0x17
        /*003a*/ 	.short	(.L_117 - .L_116)
.L_116:
        /*003c*/ 	.word	0x00000000
        /*0040*/ 	.short	0x0000
        /*0042*/ 	.short	0x0000
        /*0044*/ 	.byte	0x00, 0xf5, 0x21, 0x00


	//----- nvinfo : EIATTR_SPARSE_MMA_MASK
	.align		4
.L_117:
        /*0048*/ 	.byte	0x03, 0x50
        /*004a*/ 	.short	0x0000


	//----- nvinfo : EIATTR_MAXREG_COUNT
	.align		4
        /*004c*/ 	.byte	0x03, 0x1b
        /*004e*/ 	.short	0x00ff


	//----- nvinfo : EIATTR_MERCURY_ISA_VERSION
	.align		4
        /*0050*/ 	.byte	0x03, 0x5f
        /*0052*/ 	.short	0x0101


	//----- nvinfo : EIATTR_VRC_CTA_INIT_COUNT
	.align		4
        /*0054*/ 	.byte	0x02, 0x4a
	.zero		1
	.zero		1


	//----- nvinfo : EIATTR_EXIT_INSTR_OFFSETS
	.align		4
        /*0058*/ 	.byte	0x04, 0x1c
        /*005a*/ 	.short	(.L_119 - .L_118)


	//   ....[0]....
.L_118:
        /*005c*/ 	.word	0x00000880


	//----- nvinfo : EIATTR_CBANK_PARAM_SIZE
	.align		4
.L_119:
        /*0060*/ 	.byte	0x03, 0x19
        /*0062*/ 	.short	0x0018


	//----- nvinfo : EIATTR_PARAM_CBANK
	.align		4
        /*0064*/ 	.byte	0x04, 0x0a
        /*0066*/ 	.short	(.L_121 - .L_120)
	.align		4
.L_120:
        /*0068*/ 	.word	index@(.nv.constant0._Z20const_latency_randomPijiPf)
        /*006c*/ 	.short	0x0380
        /*006e*/ 	.short	0x0018


	//----- nvinfo : EIATTR_SW_WAR
	.align		4
.L_121:
        /*0070*/ 	.byte	0x04, 0x36
        /*0072*/ 	.short	(.L_123 - .L_122)
.L_122:
        /*0074*/ 	.word	0x00000008
.L_123:


//--------------------- .nv.info._Z23dram_latency_contentionPiS_Pf --------------------------
	.section	.nv.info._Z23dram_latency_contentionPiS_Pf,"",@"SHT_CUDA_INFO"
	.sectionflags	@""
	.align	4


	//----- nvinfo : EIATTR_CUDA_API_VERSION
	.align		4
        /*0000*/ 	.byte	0x04, 0x37
        /*0002*/ 	.short	(.L_125 - .L_124)
.L_124:
        /*0004*/ 	.word	0x00000082


	//----- nvinfo : EIATTR_KPARAM_INFO
	.align		4
.L_125:
        /*0008*/ 	.byte	0x04, 0x17
        /*000a*/ 	.short	(.L_127 - .L_126)
.L_126:
        /*000c*/ 	.word	0x00000000
        /*0010*/ 	.short	0x0002
        /*0012*/ 	.short	0x0010
        /*0014*/ 	.byte	0x00, 0xf5, 0x21, 0x00


	//----- nvinfo : EIATTR_KPARAM_INFO
	.align		4
.L_127:
        /*0018*/ 	.byte	0x04, 0x17
        /*001a*/ 	.short	(.L_129 - .L_128)
.L_128:
        /*001c*/ 	.word	0x00000000
        /*0020*/ 	.short	0x0001
        /*0022*/ 	.short	0x0008
        /*0024*/ 	.byte	0x00, 0xf5, 0x21, 0x00


	//----- nvinfo : EIATTR_KPARAM_INFO
	.align		4
.L_129:
        /*0028*/ 	.byte	0x04, 0x17
        /*002a*/ 	.short	(.L_131 - .L_130)
.L_130:
        /*002c*/ 	.word	0x00000000
        /*0030*/ 	.short	0x0000
        /*0032*/ 	.short	0x0000
        /*0034*/ 	.byte	0x00, 0xf5, 0x21, 0x00


	//----- nvinfo : EIATTR_SPARSE_MMA_MASK
	.align		4
.L_131:
        /*0038*/ 	.byte	0x03, 0x50
        /*003a*/ 	.short	0x0000


	//----- nvinfo : EIATTR_MAXREG_COUNT
	.align		4
        /*003c*/ 	.byte	0x03, 0x1b
        /*003e*/ 	.short	0x00ff


	//----- nvinfo : EIATTR_MERCURY_ISA_VERSION
	.align		4
        /*0040*/ 	.byte	0x03, 0x5f
        /*0042*/ 	.short	0x0101


	//----- nvinfo : EIATTR_VRC_CTA_INIT_COUNT
	.align		4
        /*0044*/ 	.byte	0x02, 0x4a
	.zero		1
	.zero		1


	//----- nvinfo : EIATTR_EXIT_INSTR_OFFSETS
	.align		4
        /*0048*/ 	.byte	0x04, 0x1c
        /*004a*/ 	.short	(.L_133 - .L_132)


	//   ....[0]....
.L_132:
        /*004c*/ 	.word	0x00000200


	//----- nvinfo : EIATTR_CBANK_PARAM_SIZE
	.align		4
.L_133:
        /*0050*/ 	.byte	0x03, 0x19
        /*0052*/ 	.short	0x0018


	//----- nvinfo : EIATTR_PARAM_CBANK
	.align		4
        /*0054*/ 	.byte	0x04, 0x0a
        /*0056*/ 	.short	(.L_135 - .L_134)
	.align		4
.L_134:
        /*0058*/ 	.word	index@(.nv.constant0._Z23dram_latency_contentionPiS_Pf)
        /*005c*/ 	.short	0x0380
        /*005e*/ 	.short	0x0018


	//----- nvinfo : EIATTR_SW_WAR
	.align		4
.L_135:
        /*0060*/ 	.byte	0x04, 0x36
        /*0062*/ 	.short	(.L_137 - .L_136)
.L_136:
        /*0064*/ 	.word	0x00000008
.L_137:


//--------------------- .nv.info._Z24const_latency_contentionPiPf --------------------------
	.section	.nv.info._Z24const_latency_contentionPiPf,"",@"SHT_CUDA_INFO"
	.sectionflags	@""
	.align	4


	//----- nvinfo : EIATTR_CUDA_API_VERSION
	.align		4
        /*0000*/ 	.byte	0x04, 0x37
        /*0002*/ 	.short	(.L_139 - .L_138)
.L_138:
        /*0004*/ 	.word	0x00000082


	//----- nvinfo : EIATTR_KPARAM_INFO
	.align		4
.L_139:
        /*0008*/ 	.byte	0x04, 0x17
        /*000a*/ 	.short	(.L_141 - .L_140)
.L_140:
        /*000c*/ 	.word	0x00000000
        /*0010*/ 	.short	0x0001
        /*0012*/ 	.short	0x0008
        /*0014*/ 	.byte	0x00, 0xf5, 0x21, 0x00


	//----- nvinfo : EIATTR_KPARAM_INFO
	.align		4
.L_141:
        /*0018*/ 	.byte	0x04, 0x17
        /*001a*/ 	.short	(.L_143 - .L_142)
.L_142:
        /*001c*/ 	.word	0x00000000
        /*0020*/ 	.short	0x0000
        /*0022*/ 	.short	0x0000
        /*0024*/ 	.byte	0x00, 0xf5, 0x21, 0x00


	//----- nvinfo : EIATTR_SPARSE_MMA_MASK
	.align		4
.L_143:
        /*0028*/ 	.byte	0x03, 0x50
        /*002a*/ 	.short	0x0000


	//----- nvinfo : EIATTR_MAXREG_COUNT
	.align		4
        /*002c*/ 	.byte	0x03, 0x1b
        /*002e*/ 	.short	0x00ff


	//----- nvinfo : EIATTR_MERCURY_ISA_VERSION
	.align		4
        /*0030*/ 	.byte	0x03, 0x5f
        /*0032*/ 	.short	0x0101


	//----- nvinfo : EIATTR_VRC_CTA_INIT_COUNT
	.align		4
        /*0034*/ 	.byte	0x02, 0x4a
	.zero		1
	.zero		1


	//----- nvinfo : EIATTR_EXIT_INSTR_OFFSETS
	.align		4
        /*0038*/ 	.byte	0x04, 0x1c
        /*003a*/ 	.short	(.L_145 - .L_144)


	//   ....[0]....
.L_144:
        /*003c*/ 	.word	0x000001b0


	//----- nvinfo : EIATTR_CBANK_PARAM_SIZE
	.align		4
.L_145:
        /*0040*/ 	.byte	0x03, 0x19
        /*0042*/ 	.short	0x0010


	//----- nvinfo : EIATTR_PARAM_CBANK
	.align		4
        /*0044*/ 	.byte	0x04, 0x0a
        /*0046*/ 	.short	(.L_147 - .L_146)
	.align		4
.L_146:
        /*0048*/ 	.word	index@(.nv.constant0._Z24const_latency_contentionPiPf)
        /*004c*/ 	.short	0x0380
        /*004e*/ 	.short	0x0010


	//----- nvinfo : EIATTR_SW_WAR
	.align		4
.L_147:
        /*0050*/ 	.byte	0x04, 0x36
        /*0052*/ 	.short	(.L_149 - .L_148)
.L_148:
        /*0054*/ 	.word	0x00000008
.L_149:


//--------------------- .nv.callgraph             --------------------------
	.section	.nv.callgraph,"",@"SHT_CUDA_CALLGRAPH"
	.align	4
	.sectionentsize	8
	.align		4
        /*0000*/ 	.word	0x00000000
	.align		4
        /*0004*/ 	.word	0xffffffff
	.align		4
        /*0008*/ 	.word	0x00000000
	.align		4
        /*000c*/ 	.word	0xfffffffe
	.align		4
        /*0010*/ 	.word	0x00000000
	.align		4
        /*0014*/ 	.word	0xfffffffd
	.align		4
        /*0018*/ 	.word	0x00000000
	.align		4
        /*001c*/ 	.word	0xfffffffc


//--------------------- .nv.constant4             --------------------------
	.section	.nv.constant4,"a",@progbits
	.align	8
	.align		8
.nv.constant4:
        /*0000*/ 	.dword	precalc_xorwow_matrix
	.align		8
        /*0008*/ 	.dword	precalc_xorwow_offset_matrix
	.align		8
        /*0010*/ 	.dword	mrg32k3aM1
	.align		8
        /*0018*/ 	.dword	mrg32k3aM2
	.align		8
        /*0020*/ 	.dword	mrg32k3aM1SubSeq
	.align		8
        /*0028*/ 	.dword	mrg32k3aM2SubSeq
	.align		8
        /*0030*/ 	.dword	mrg32k3aM1Seq
	.align		8
        /*0038*/ 	.dword	mrg32k3aM2Seq


//--------------------- .nv.constant3             --------------------------
	.section	.nv.constant3,"a",@progbits
	.align	8
.nv.constant3:
	.type		__cr_lgamma_table,@object
	.size		__cr_lgamma_table,(d_const_data - __cr_lgamma_table)
__cr_lgamma_table:
        /*0000*/ 	.byte	0x00, 0x00, 0x00, 0x00, 0x00, 0x00, 0x00, 0x00, 0x00, 0x00, 0x00, 0x00, 0x00, 0x00, 0x00, 0x00
        /*0010*/ 	.byte	0xef, 0x39, 0xfa, 0xfe, 0x42, 0x2e, 0xe6, 0x3f, 0x02, 0x20, 0x2a, 0xfa, 0x0b, 0xab, 0xfc, 0x3f
        /*0020*/ 	.byte	0xf9, 0x2c, 0x92, 0x7c, 0xa7, 0x6c, 0x09, 0x40, 0xc9, 0x79, 0x44, 0x3c, 0x64, 0x26, 0x13, 0x40
        /*0030*/ 	.byte	0xca, 0x01, 0xcf, 0x3a, 0x27, 0x51, 0x1a, 0x40, 0x30, 0xcc, 0x2d, 0xf3, 0xe1, 0x0c, 0x21, 0x40
        /*0040*/ 	.byte	0x0d, 0xb7, 0xfc, 0x82, 0x8e, 0x35, 0x25, 0x40
	.type		d_const_data,@object
	.size		d_const_data,(.L_9 - d_const_data)
d_const_data:
	.zero		32768
.L_9:


//--------------------- .text._Z16register_latencyPiPf --------------------------
	.section	.text._Z16register_latencyPiPf,"ax",@progbits
	.align	128
        .global         _Z16register_latencyPiPf
        .type           _Z16register_latencyPiPf,@function
        .size           _Z16register_latencyPiPf,(.L_x_11 - _Z16register_latencyPiPf)
        .other          _Z16register_latencyPiPf,@"STO_CUDA_ENTRY STV_DEFAULT"
_Z16register_latencyPiPf:
.text._Z16register_latencyPiPf:
[----:B------:R-:W-:Y:S01]  /*0000*/  LDC R1, c[0x0][0x37c] ;  /* 0x0000df00ff017b82 */ /* 0x000fe20000000800 */
[----:B------:R-:W0:Y:S01]  /*0010*/  LDCU.64 UR4, c[0x0][0x358] ;  /* 0x00006b00ff0477ac */ /* 0x000e220008000a00 */
[----:B------:R-:W-:Y:S01]  /*0020*/  NOP ;  /* 0x0000000000007918 */ /* 0x000fe20000000000 */
[----:B------:R-:W-:Y:S02]  /*0030*/  CS2R R2, SR_CLOCKLO ;  /* 0x0000000000027805 */ /* 0x000fe40000015000 */
[----:B------:R-:W-:Y:S01]  /*0040*/  CS2R R4, SR_CLOCKLO ;  /* 0x0000000000047805 */ /* 0x000fe20000015000 */
[----:B------:R-:W1:Y:S02]  /*0050*/  S2R R0, SR_TID.X ;  /* 0x0000000000007919 */ /* 0x000e640000002100 */
[----:B------:R-:W2:Y:S01]  /*0060*/  LDC.64 R8, c[0x0][0x380] ;  /* 0x0000e000ff087b82 */ /* 0x000ea20000000a00 */
[----:B------:R-:W1:Y:S02]  /*0070*/  LDCU UR6, c[0x0][0x360] ;  /* 0x00006c00ff0677ac */ /* 0x000e640008000800 */
[----:B------:R-:W-:Y:S01]  /*0080*/  IADD3 R6, P0, PT, -R2, R4, RZ ;  /* 0x0000000402067210 */ /* 0x000fe20007f1e1ff */
[----:B------:R-:W1:Y:S03]  /*0090*/  S2R R13, SR_CTAID.X ;  /* 0x00000000000d7919 */ /* 0x000e660000002500 */
[----:B------:R-:W-:Y:S01]  /*00a0*/  IADD3.X R7, PT, PT, ~R3, R5, RZ, P0, !PT ;  /* 0x0000000503077210 */ /* 0x000fe200007fe5ff */
[----:B------:R-:W3:Y:S03]  /*00b0*/  LDC.64 R10, c[0x0][0x388] ;  /* 0x0000e200ff0a7b82 */ /* 0x000ee60000000a00 */
[----:B------:R-:W4:Y:S01]  /*00c0*/  I2F.S64 R6, R6 ;  /* 0x0000000600067312 */ /* 0x000f220000301400 */
[----:B-1----:R-:W-:-:S04]  /*00d0*/  IMAD R5, R13, UR6, R0 ;  /* 0x000000060d057c24 */ /* 0x002fc8000f8e0200 */
[----:B--2---:R-:W-:-:S04]  /*00e0*/  IMAD.WIDE R2, R5, 0x4, R8 ;  /* 0x0000000405027825 */ /* 0x004fc800078e0208 */
[----:B----4-:R-:W-:Y:S01]  /*00f0*/  FMUL R9, R6, 0.0009765625 ;  /* 0x3a80000006097820 */ /* 0x010fe20000400000 */
[----:B---3--:R-:W-:-:S04]  /*0100*/  IMAD.WIDE R4, R5, 0x4, R10 ;  /* 0x0000000405047825 */ /* 0x008fc800078e020a */
[----:B------:R-:W-:-:S05]  /*0110*/  HFMA2 R11, -RZ, RZ, 0, 2.98023223876953125e-07 ;  /* 0x00000005ff0b7431 */ /* 0x000fca00000001ff */
[----:B0-----:R-:W-:Y:S04]  /*0120*/  STG.E desc[UR4][R2.64], R11 ;  /* 0x0000000b02007986 */ /* 0x001fe8000c101904 */
[----:B------:R-:W-:Y:S01]  /*0130*/  STG.E desc[UR4][R4.64], R9 ;  /* 0x0000000904007986 */ /* 0x000fe2000c101904 */
[----:B------:R-:W-:Y:S05]  /*0140*/  EXIT ;  /* 0x000000000000794d */ /* 0x000fea0003800000 */
.L_x_0:
[----:B------:R-:W-:-:S00]  /*0150*/  BRA `(.L_x_0) ;  /* 0xfffffffc00fc7947 */ /* 0x000fc0000383ffff */
[----:B------:R-:W-:-:S00]  /*0160*/  NOP ;  /* 0x0000000000007918 */ /* 0x000fc00000000000 */
        /* <DEDUP_REMOVED lines=9> */
.L_x_11:


//--------------------- .text._Z22dram_latency_broadcastPiS_Pf --------------------------
	.section	.text._Z22dram_latency_broadcastPiS_Pf,"ax",@progbits
	.align	128
        .global         _Z22dram_latency_broadcastPiS_Pf
        .type           _Z22dram_latency_broadcastPiS_Pf,@function
        .size           _Z22dram_latency_broadcastPiS_Pf,(.L_x_12 - _Z22dram_latency_broadcastPiS_Pf)
        .other          _Z22dram_latency_broadcastPiS_Pf,@"STO_CUDA_ENTRY STV_DEFAULT"
_Z22dram_latency_broadcastPiS_Pf:
.text._Z22dram_latency_broadcastPiS_Pf:
[----:B------:R-:W-:Y:S01]  /*0000*/  LDC R1, c[0x0][0x37c] ;  /* 0x0000df00ff017b82 */ /* 0x000fe20000000800 */
[----:B------:R-:W0:Y:S01]  /*0010*/  LDCU.64 UR6, c[0x0][0x358] ;  /* 0x00006b00ff0677ac */ /* 0x000e220008000a00 */
[----:B------:R-:W-:Y:S01]  /*0020*/  UMOV UR4, URZ ;  /* 0x000000ff00047c82 */ /* 0x000fe20008000000 */
[----:B------:R-:W-:Y:S01]  /*0030*/  CS2R R12, SR_CLOCKLO ;  /* 0x00000000000c7805 */ /* 0x000fe20000015000 */
[----:B------:R-:W-:Y:S01]  /*0040*/  HFMA2 R22, -RZ, RZ, 0, 0 ;  /* 0x00000000ff167431 */ /* 0x000fe200000001ff */
[----:B------:R-:W-:-:S07]  /*0050*/  MOV R3, RZ ;  /* 0x000000ff00037202 */ /* 0x000fce0000000f00 */
.L_x_1:
[----:B------:R-:W1:Y:S02]  /*0060*/  LDC.64 R14, c[0x0][0x380] ;  /* 0x0000e000ff0e7b82 */ /* 0x000e640000000a00 */
[----:B-1----:R-:W-:-:S06]  /*0070*/  IMAD.WIDE R26, R3, 0x4, R14 ;  /* 0x00000004031a7825 */ /* 0x002fcc00078e020e */
[----:B0-----:R-:W2:Y:S02]  /*0080*/  LDG.E R26, desc[UR6][R26.64] ;  /* 0x000000061a1a7981 */ /* 0x001ea4000c1e1900 */
[----:B--2---:R-:W-:-:S05]  /*0090*/  IMAD.WIDE R6, R26, 0x4, R14 ;  /* 0x000000041a067825 */ /* 0x004fca00078e020e */
[----:B------:R-:W2:Y:S02]  /*00a0*/  LDG.E R23, desc[UR6][R6.64] ;  /* 0x0000000606177981 */ /* 0x000ea4000c1e1900 */
        /* <DEDUP_REMOVED lines=14> */
[----:B--2---:R-:W-:-:S06]  /*0190*/  IMAD.WIDE R8, R6, 0x4, R14 ;  /* 0x0000000406087825 */ /* 0x004fcc00078e020e */
        /* <DEDUP_REMOVED lines=15> */
[----:B--2---:R-:W-:-:S06]  /*0290*/  IMAD.WIDE R16, R29, 0x4, R14 ;  /* 0x000000041d107825 */ /* 0x004fcc00078e020e */
[----:B------:R-:W2:Y:S02]  /*02a0*/  LDG.E R16, desc[UR6][R16.64] ;  /* 0x0000000610107981 */ /* 0x000ea4000c1e1900 */
[----:B--2---:R-:W-:-:S06]  /*02b0*/  IMAD.WIDE R18, R16, 0x4, R14 ;  /* 0x0000000410127825 */ /* 0x004fcc00078e020e */
[----:B------:R-:W2:Y:S02]  /*02c0*/  LDG.E R19, desc[UR6][R18.64] ;  /* 0x0000000612137981 */ /* 0x000ea4000c1e1900 */
[----:B--2---:R-:W-:-:S05]  /*02d0*/  IMAD.WIDE R20, R19, 0x4, R14 ;  /* 0x0000000413147825 */ /* 0x004fca00078e020e */
[----:B------:R-:W2:Y:S01]  /*02e0*/  LDG.E R17, desc[UR6][R20.64] ;  /* 0x0000000614117981 */ /* 0x000ea2000c1e1900 */
[----:B------:R-:W-:Y:S01]  /*02f0*/  IADD3 R18, PT, PT, R23, R26, R22 ;  /* 0x0000001a17127210 */ /* 0x000fe20007ffe016 */
[----:B--2---:R-:W-:-:S05]  /*0300*/  IMAD.WIDE R20, R17, 0x4, R14 ;  /* 0x0000000411147825 */ /* 0x004fca00078e020e */
        /* <DEDUP_REMOVED lines=11> */
[----:B--2---:R-:W-:-:S06]  /*03c0*/  IMAD.WIDE R2, R21, 0x4, R14 ;  /* 0x0000000415027825 */ /* 0x004fcc00078e020e */
[----:B------:R-:W2:Y:S01]  /*03d0*/  LDG.E R2, desc[UR6][R2.64] ;  /* 0x0000000602027981 */ /* 0x000ea2000c1e1900 */
[----:B------:R-:W-:Y:S01]  /*03e0*/  IADD3 R7, PT, PT, R7, R4, R5 ;  /* 0x0000000407077210 */ /* 0x000fe20007ffe005 */
[----:B--2---:R-:W-:-:S05]  /*03f0*/  IMAD.WIDE R4, R2, 0x4, R14 ;  /* 0x0000000402047825 */ /* 0x004fca00078e020e */
[----:B------:R-:W2:Y:S02]  /*0400*/  LDG.E R20, desc[UR6][R4.64] ;  /* 0x0000000604147981 */ /* 0x000ea4000c1e1900 */
[----:B--2---:R-:W-:-:S06]  /*0410*/  IMAD.WIDE R4, R20, 0x4, R14 ;  /* 0x0000000414047825 */ /* 0x004fcc00078e020e */
[----:B------:R-:W2:Y:S01]  /*0420*/  LDG.E R5, desc[UR6][R4.64] ;  /* 0x0000000604057981 */ /* 0x000ea2000c1e1900 */
[----:B------:R-:W-:Y:S01]  /*0430*/  IADD3 R9, PT, PT, R9, R6, R7 ;  /* 0x0000000609097210 */ /* 0x000fe20007ffe007 */
[----:B--2---:R-:W-:-:S06]  /*0440*/  IMAD.WIDE R22, R5, 0x4, R14 ;  /* 0x0000000405167825 */ /* 0x004fcc00078e020e */
[----:B------:R-:W2:Y:S02]  /*0450*/  LDG.E R23, desc[UR6][R22.64] ;  /* 0x0000000616177981 */ /* 0x000ea4000c1e1900 */
[----:B--2---:R-:W-:-:S06]  /*0460*/  IMAD.WIDE R6, R23, 0x4, R14 ;  /* 0x0000000417067825 */ /* 0x004fcc00078e020e */
[----:B------:R-:W2:Y:S01]  /*0470*/  LDG.E R6, desc[UR6][R6.64] ;  /* 0x0000000606067981 */ /* 0x000ea2000c1e1900 */
[----:B------:R-:W-:Y:S01]  /*0480*/  IADD3 R11, PT, PT, R11, R8, R9 ;  /* 0x000000080b0b7210 */ /* 0x000fe20007ffe009 */
[----:B--2---:R-:W-:-:S06]  /*0490*/  IMAD.WIDE R8, R6, 0x4, R14 ;  /* 0x0000000406087825 */ /* 0x004fcc00078e020e */
[----:B------:R-:W2:Y:S01]  /*04a0*/  LDG.E R9, desc[UR6][R8.64] ;  /* 0x0000000608097981 */ /* 0x000ea2000c1e1900 */
[----:B------:R-:W-:-:S04]  /*04b0*/  IADD3 R11, PT, PT, R25, R10, R11 ;  /* 0x0000000a190b7210 */ /* 0x000fc80007ffe00b */
[----:B------:R-:W-:-:S04]  /*04c0*/  IADD3 R11, PT, PT, R24, R27, R11 ;  /* 0x0000001b180b7210 */ /* 0x000fc80007ffe00b */
[----:B------:R-:W-:-:S04]  /*04d0*/  IADD3 R16, PT, PT, R16, R29, R11 ;  /* 0x0000001d10107210 */ /* 0x000fc80007ffe00b */
[----:B------:R-:W-:Y:S01]  /*04e0*/  IADD3 R17, PT, PT, R17, R19, R16 ;  /* 0x0000001311117210 */ /* 0x000fe20007ffe010 */
[----:B--2---:R-:W-:-:S05]  /*04f0*/  IMAD.WIDE R14, R9, 0x4, R14 ;  /* 0x00000004090e7825 */ /* 0x004fca00078e020e */
[----:B------:R-:W2:Y:S01]  /*0500*/  LDG.E R3, desc[UR6][R14.64] ;  /* 0x000000060e037981 */ /* 0x000ea2000c1e1900 */
[----:B------:R-:W-:Y:S01]  /*0510*/  IADD3 R17, PT, PT, R28, R26, R17 ;  /* 0x0000001a1c117210 */ /* 0x000fe20007ffe011 */
[----:B------:R-:W-:-:S03]  /*0520*/  UIADD3 UR4, UPT, UPT, UR4, 0x20, URZ ;  /* 0x0000002004047890 */ /* 0x000fc6000fffe0ff */
[----:B------:R-:W-:Y:S01]  /*0530*/  IADD3 R17, PT, PT, R18, R0, R17 ;  /* 0x0000000012117210 */ /* 0x000fe20007ffe011 */
[----:B------:R-:W-:-:S03]  /*0540*/  UISETP.NE.AND UP0, UPT, UR4, 0x400, UPT ;  /* 0x000004000400788c */ /* 0x000fc6000bf05270 */
[----:B------:R-:W-:-:S04]  /*0550*/  IADD3 R17, PT, PT, R2, R21, R17 ;  /* 0x0000001502117210 */ /* 0x000fc80007ffe011 */
[----:B------:R-:W-:-:S04]  /*0560*/  IADD3 R17, PT, PT, R5, R20, R17 ;  /* 0x0000001405117210 */ /* 0x000fc80007ffe011 */
[----:B------:R-:W-:-:S04]  /*0570*/  IADD3 R6, PT, PT, R6, R23, R17 ;  /* 0x0000001706067210 */ /* 0x000fc80007ffe011 */
[----:B--2---:R-:W-:Y:S01]  /*0580*/  IADD3 R22, PT, PT, R3, R9, R6 ;  /* 0x0000000903167210 */ /* 0x004fe20007ffe006 */
[----:B------:R-:W-:Y:S06]  /*0590*/  BRA.U UP0, `(.L_x_1) ;  /* 0xfffffff900b07547 */ /* 0x000fec000b83ffff */
[----:B------:R-:W-:Y:S01]  /*05a0*/  CS2R R2, SR_CLOCKLO ;  /* 0x0000000000027805 */ /* 0x000fe20000015000 */
[----:B------:R-:W0:Y:S01]  /*05b0*/  S2R R11, SR_TID.X ;  /* 0x00000000000b7919 */ /* 0x000e220000002100 */
[----:B------:R-:W1:Y:S01]  /*05c0*/  LDC.64 R4, c[0x0][0x388] ;  /* 0x0000e200ff047b82 */ /* 0x000e620000000a00 */
[----:B------:R-:W0:Y:S03]  /*05d0*/  LDCU UR4, c[0x0][0x360] ;  /* 0x00006c00ff0477ac */ /* 0x000e260008000800 */
[----:B------:R-:W-:Y:S01]  /*05e0*/  IADD3 R6, P0, PT, -R12, R2, RZ ;  /* 0x000000020c067210 */ /* 0x000fe20007f1e1ff */
[----:B------:R-:W0:Y:S03]  /*05f0*/  S2R R0, SR_CTAID.X ;  /* 0x0000000000007919 */ /* 0x000e260000002500 */
[----:B------:R-:W-:Y:S01]  /*0600*/  IADD3.X R7, PT, PT, ~R13, R3, RZ, P0, !PT ;  /* 0x000000030d077210 */ /* 0x000fe200007fe5ff */
[----:B------:R-:W2:Y:S03]  /*0610*/  LDC.64 R8, c[0x0][0x390] ;  /* 0x0000e400ff087b82 */ /* 0x000ea60000000a00 */
[----:B------:R-:W3:Y:S01]  /*0620*/  I2F.S64 R6, R6 ;  /* 0x0000000600067312 */ /* 0x000ee20000301400 */
[----:B0-----:R-:W-:-:S04]  /*0630*/  IMAD R11, R0, UR4, R11 ;  /* 0x00000004000b7c24 */ /* 0x001fc8000f8e020b */
[----:B-1----:R-:W-:-:S04]  /*0640*/  IMAD.WIDE R2, R11, 0x4, R4 ;  /* 0x000000040b027825 */ /* 0x002fc800078e0204 */
[----:B--2---:R-:W-:-:S04]  /*0650*/  IMAD.WIDE R4, R11, 0x4, R8 ;  /* 0x000000040b047825 */ /* 0x004fc800078e0208 */
[----:B---3--:R-:W-:Y:S01]  /*0660*/  FMUL R9, R6, 0.0009765625 ;  /* 0x3a80000006097820 */ /* 0x008fe20000400000 */
[----:B------:R-:W-:Y:S04]  /*0670*/  STG.E desc[UR6][R2.64], R22 ;  /* 0x0000001602007986 */ /* 0x000fe8000c101906 */
[----:B------:R-:W-:Y:S01]  /*0680*/  STG.E desc[UR6][R4.64], R9 ;  /* 0x0000000904007986 */ /* 0x000fe2000c101906 */
[----:B------:R-:W-:Y:S05]  /*0690*/  EXIT ;  /* 0x000000000000794d */ /* 0x000fea0003800000 */
.L_x_2:
        /* <DEDUP_REMOVED lines=14> */
.L_x_12:


//--------------------- .text._Z19dram_latency_randomPiS_jiPf --------------------------
	.section	.text._Z19dram_latency_randomPiS_jiPf,"ax",@progbits
	.align	128
        .global         _Z19dram_latency_randomPiS_jiPf
        .type           _Z19dram_latency_randomPiS_jiPf,@function
        .size           _Z19dram_latency_randomPiS_jiPf,(.L_x_13 - _Z19dram_latency_randomPiS_jiPf)
        .other          _Z19dram_latency_randomPiS_jiPf,@"STO_CUDA_ENTRY STV_DEFAULT"
_Z19dram_latency_randomPiS_jiPf:
.text._Z19dram_latency_randomPiS_jiPf:
[----:B------:R-:W-:Y:S01]  /*0000*/  LDC R1, c[0x0][0x37c] ;  /* 0x0000df00ff017b82 */ /* 0x000fe20000000800 */
[----:B------:R-:W0:Y:S01]  /*0010*/  S2R R3, SR_TID.X ;  /* 0x0000000000037919 */ /* 0x000e220000002100 */
[----:B------:R-:W1:Y:S06]  /*0020*/  LDCU.64 UR8, c[0x0][0x390] ;  /* 0x00007200ff0877ac */ /* 0x000e6c0008000a00 */
[----:B------:R-:W0:Y:S01]  /*0030*/  S2UR UR4, SR_CTAID.X ;  /* 0x00000000000479c3 */ /* 0x000e220000002500 */
[----:B------:R-:W2:Y:S07]  /*0040*/  LDCU.64 UR6, c[0x0][0x358] ;  /* 0x00006b00ff0677ac */ /* 0x000eae0008000a00 */
[----:B------:R-:W0:Y:S01]  /*0050*/  LDC R0, c[0x0][0x360] ;  /* 0x0000d800ff007b82 */ /* 0x000e220000000800 */
[----:B-1----:R-:W1:Y:S01]  /*0060*/  I2F.U32.RP R7, UR9 ;  /* 0x0000000900077d06 */ /* 0x002e620008209000 */
[----:B------:R-:W-:Y:S01]  /*0070*/  ISETP.NE.U32.AND P1, PT, RZ, UR9, PT ;  /* 0x00000009ff007c0c */ /* 0x000fe2000bf25070 */
[----:B0-----:R-:W-:-:S06]  /*0080*/  IMAD R0, R0, UR4, R3 ;  /* 0x0000000400007c24 */ /* 0x001fcc000f8e0203 */
[----:B-1----:R-:W0:Y:S01]  /*0090*/  MUFU.RCP R7, R7 ;  /* 0x0000000700077308 */ /* 0x002e220000001000 */
[----:B------:R-:W-:Y:S01]  /*00a0*/  UMOV UR4, URZ ;  /* 0x000000ff00047c82 */ /* 0x000fe20008000000 */
[----:B------:R-:W-:-:S04]  /*00b0*/  IADD3 R2, PT, PT, R0, UR8, RZ ;  /* 0x0000000800027c10 */ /* 0x000fc8000fffe0ff */
[----:B------:R-:W-:-:S05]  /*00c0*/  LOP3.LUT R2, R2, 0xaad26b49, RZ, 0x3c, !PT ;  /* 0xaad26b4902027812 */ /* 0x000fca00078e3cff */
[----:B------:R-:W-:Y:S01]  /*00d0*/  IMAD R4, R2, 0x4182bed5, RZ ;  /* 0x4182bed502047824 */ /* 0x000fe200078e02ff */
[----:B0-----:R-:W-:-:S04]  /*00e0*/  IADD3 R3, PT, PT, R7, 0xffffffe, RZ ;  /* 0x0ffffffe07037810 */ /* 0x001fc80007ffe0ff */
[C---:B------:R-:W-:Y:S02]  /*00f0*/  IADD3 R5, PT, PT, R4.reuse, 0x75bcd15, RZ ;  /* 0x075bcd1504057810 */ /* 0x040fe40007ffe0ff */
[----:B------:R-:W-:Y:S02]  /*0100*/  IADD3 R4, PT, PT, R4, 0x583f19, RZ ;  /* 0x00583f1904047810 */ /* 0x000fe40007ffe0ff */
[----:B------:R-:W-:Y:S01]  /*0110*/  SHF.R.U32.HI R6, RZ, 0x2, R5 ;  /* 0x00000002ff067819 */ /* 0x000fe20000011605 */
[----:B------:R-:W0:Y:S03]  /*0120*/  F2I.FTZ.U32.TRUNC.NTZ R3, R3 ;  /* 0x0000000300037305 */ /* 0x000e26000021f000 */
[----:B------:R-:W-:Y:S02]  /*0130*/  LOP3.LUT R6, R6, R5, RZ, 0x3c, !PT ;  /* 0x0000000506067212 */ /* 0x000fe400078e3cff */
[----:B------:R-:W-:-:S02]  /*0140*/  SHF.L.U32 R5, R4, 0x4, RZ ;  /* 0x0000000404057819 */ /* 0x000fc400000006ff */
[----:B------:R-:W-:-:S04]  /*0150*/  SHF.L.U32 R7, R6, 0x1, RZ ;  /* 0x0000000106077819 */ /* 0x000fc800000006ff */
[----:B------:R-:W-:-:S04]  /*0160*/  LOP3.LUT R5, R4, R5, R7, 0x96, !PT ;  /* 0x0000000504057212 */ /* 0x000fc800078e9607 */
[----:B------:R-:W-:Y:S02]  /*0170*/  LOP3.LUT R5, R5, R6, RZ, 0x3c, !PT ;  /* 0x0000000605057212 */ /* 0x000fe400078e3cff */
[----:B0-----:R-:W-:-:S03]  /*0180*/  IADD3 R8, PT, PT, RZ, -R3, RZ ;  /* 0x80000003ff087210 */ /* 0x001fc60007ffe0ff */
[----:B------:R-:W-:Y:S02]  /*0190*/  IMAD R5, R2, 0x4182bed5, R5 ;  /* 0x4182bed502057824 */ /* 0x000fe400078e0205 */
[----:B------:R-:W-:Y:S01]  /*01a0*/  HFMA2 R2, -RZ, RZ, 0, 0 ;  /* 0x00000000ff027431 */ /* 0x000fe200000001ff */
[----:B------:R-:W-:Y:S02]  /*01b0*/  MOV R7, R8 ;  /* 0x0000000800077202 */ /* 0x000fe40000000f00 */
[----:B------:R-:W-:-:S03]  /*01c0*/  IADD3 R5, PT, PT, R5, -0x26039c23, RZ ;  /* 0xd9fc63dd05057810 */ /* 0x000fc60007ffe0ff */
[----:B------:R-:W-:-:S04]  /*01d0*/  IMAD R7, R7, UR9, RZ ;  /* 0x0000000907077c24 */ /* 0x000fc8000f8e02ff */
[----:B------:R-:W-:-:S06]  /*01e0*/  IMAD.HI.U32 R2, R3, R7, R2 ;  /* 0x0000000703027227 */ /* 0x000fcc00078e0002 */
[----:B------:R-:W-:-:S05]  /*01f0*/  IMAD.HI.U32 R2, R2, R5, RZ ;  /* 0x0000000502027227 */ /* 0x000fca00078e00ff */
[----:B------:R-:W-:-:S05]  /*0200*/  IADD3 R2, PT, PT, -R2, RZ, RZ ;  /* 0x000000ff02027210 */ /* 0x000fca0007ffe1ff */
[----:B------:R-:W-:-:S05]  /*0210*/  IMAD R6, R2, UR9, R5 ;  /* 0x0000000902067c24 */ /* 0x000fca000f8e0205 */
[----:B------:R-:W-:-:S13]  /*0220*/  ISETP.GE.U32.AND P0, PT, R6, UR9, PT ;  /* 0x0000000906007c0c */ /* 0x000fda000bf06070 */
[----:B------:R-:W-:-:S04]  /*0230*/  @P0 IADD3 R6, PT, PT, R6, -UR9, RZ ;  /* 0x8000000906060c10 */ /* 0x000fc8000fffe0ff */
[----:B------:R-:W-:-:S13]  /*0240*/  ISETP.GE.U32.AND P0, PT, R6, UR9, PT ;  /* 0x0000000906007c0c */ /* 0x000fda000bf06070 */
[----:B------:R-:W-:Y:S02]  /*0250*/  @P0 IADD3 R6, PT, PT, R6, -UR9, RZ ;  /* 0x8000000906060c10 */ /* 0x000fe4000fffe0ff */
[----:B------:R-:W-:Y:S02]  /*0260*/  @!P1 LOP3.LUT R6, RZ, UR9, RZ, 0x33, !PT ;  /* 0x00000009ff069c12 */ /* 0x000fe4000f8e33ff */
[----:B------:R-:W-:Y:S01]  /*0270*/  CS2R R12, SR_CLOCKLO ;  /* 0x00000000000c7805 */ /* 0x000fe20000015000 */
[----:B--2---:R-:W-:-:S07]  /*0280*/  HFMA2 R22, -RZ, RZ, 0, 0 ;  /* 0x00000000ff167431 */ /* 0x004fce00000001ff */
.L_x_3:
[----:B------:R-:W0:Y:S02]  /*0290*/  LDC.64 R14, c[0x0][0x380] ;  /* 0x0000e000ff0e7b82 */ /* 0x000e240000000a00 */
[----:B0-----:R-:W-:-:S05]  /*02a0*/  IMAD.WIDE R6, R6, 0x4, R14 ;  /* 0x0000000406067825 */ /* 0x001fca00078e020e */
        /* <DEDUP_REMOVED lines=61> */
[----:B------:R0:W2:Y:S02]  /*0680*/  LDG.E R3, desc[UR6][R2.64] ;  /* 0x0000000602037981 */ /* 0x0000a4000c1e1900 */
[----:B0-----:R-:W-:Y:S01]  /*0690*/  IADD3 R2, PT, PT, R11, R10, R4 ;  /* 0x0000000a0b027210 */ /* 0x001fe20007ffe004 */
[----:B--2---:R-:W-:-:S06]  /*06a0*/  IMAD.WIDE R10, R3, 0x4, R14 ;  /* 0x00000004030a7825 */ /* 0x004fcc00078e020e */
[----:B------:R-:W2:Y:S02]  /*06b0*/  LDG.E R10, desc[UR6][R10.64] ;  /* 0x000000060a0a7981 */ /* 0x000ea4000c1e1900 */
        /* <DEDUP_REMOVED lines=18> */
[----:B------:R-:W0:Y:S05]  /*07e0*/  LDC.64 R4, c[0x0][0x388] ;  /* 0x0000e200ff047b82 */ /* 0x000e2a0000000a00 */
[----:B------:R-:W-:-:S04]  /*07f0*/  IADD3 R6, P0, PT, -R12, R2, RZ ;  /* 0x000000020c067210 */ /* 0x000fc80007f1e1ff */
[----:B------:R-:W-:Y:S01]  /*0800*/  IADD3.X R7, PT, PT, ~R13, R3, RZ, P0, !PT ;  /* 0x000000030d077210 */ /* 0x000fe200007fe5ff */
[----:B------:R-:W1:Y:S03]  /*0810*/  LDC.64 R8, c[0x0][0x398] ;  /* 0x0000e600ff087b82 */ /* 0x000e660000000a00 */
[----:B------:R-:W2:Y:S01]  /*0820*/  I2F.S64 R6, R6 ;  /* 0x0000000600067312 */ /* 0x000ea20000301400 */
[----:B0-----:R-:W-:-:S05]  /*0830*/  IMAD.WIDE R2, R0, 0x4, R4 ;  /* 0x0000000400027825 */ /* 0x001fca00078e0204 */
[----:B------:R-:W-:Y:S01]  /*0840*/  STG.E desc[UR6][R2.64], R22 ;  /* 0x0000001602007986 */ /* 0x000fe2000c101906 */
[----:B-1----:R-:W-:-:S04]  /*0850*/  IMAD.WIDE R4, R0, 0x4, R8 ;  /* 0x0000000400047825 */ /* 0x002fc800078e0208 */
[----:B--2---:R-:W-:-:S05]  /*0860*/  FMUL R9, R6, 0.0009765625 ;  /* 0x3a80000006097820 */ /* 0x004fca0000400000 */
[----:B------:R-:W-:Y:S01]  /*0870*/  STG.E desc[UR6][R4.64], R9 ;  /* 0x0000000904007986 */ /* 0x000fe2000c101906 */
[----:B------:R-:W-:Y:S05]  /*0880*/  EXIT ;  /* 0x000000000000794d */ /* 0x000fea0003800000 */
.L_x_4:
        /* <DEDUP_REMOVED lines=15> */
.L_x_13:


//--------------------- .text._Z23const_latency_broadcastPiPf --------------------------
	.section	.text._Z23const_latency_broadcastPiPf,"ax",@progbits
	.align	128
        .global         _Z23const_latency_broadcastPiPf
        .type           _Z23const_latency_broadcastPiPf,@function
        .size           _Z23const_latency_broadcastPiPf,(.L_x_14 - _Z23const_latency_broadcastPiPf)
        .other          _Z23const_latency_broadcastPiPf,@"STO_CUDA_ENTRY STV_DEFAULT"
_Z23const_latency_broadcastPiPf:
.text._Z23const_latency_broadcastPiPf:
[----:B------:R-:W-:Y:S01]  /*0000*/  LDC R1, c[0x0][0x37c] ;  /* 0x0000df00ff017b82 */ /* 0x000fe20000000800 */
[----:B------:R-:W0:Y:S01]  /*0010*/  LDCU.64 UR6, c[0x0][0x358] ;  /* 0x00006b00ff0677ac */ /* 0x000e220008000a00 */
[----:B------:R-:W-:Y:S01]  /*0020*/  UMOV UR4, URZ ;  /* 0x000000ff00047c82 */ /* 0x000fe20008000000 */
[----:B------:R-:W-:Y:S01]  /*0030*/  CS2R R2, SR_CLOCKLO ;  /* 0x0000000000027805 */ /* 0x000fe20000015000 */
[----:B------:R-:W-:Y:S02]  /*0040*/  IMAD.MOV.U32 R22, RZ, RZ, RZ ;  /* 0x000000ffff167224 */ /* 0x000fe400078e00ff */
[----:B------:R-:W-:-:S07]  /*0050*/  IMAD.MOV.U32 R8, RZ, RZ, RZ ;  /* 0x000000ffff087224 */ /* 0x000fce00078e00ff */
.L_x_5:
[----:B------:R-:W-:Y:S01]  /*0060*/  IMAD.MOV.U32 R0, RZ, RZ, 0x48 ;  /* 0x00000048ff007424 */ /* 0x000fe200078e00ff */
[----:B------:R-:W-:-:S04]  /*0070*/  UIADD3 UR4, UPT, UPT, UR4, 0x20, URZ ;  /* 0x0000002004047890 */ /* 0x000fc8000fffe0ff */
[----:B------:R-:W-:Y:S01]  /*0080*/  LEA R23, R8, R0, 0x2 ;  /* 0x0000000008177211 */ /* 0x000fe200078e10ff */
[----:B------:R-:W-:-:S05]  /*0090*/  UISETP.NE.AND UP0, UPT, UR4, 0x400, UPT ;  /* 0x000004000400788c */ /* 0x000fca000bf05270 */
[----:B------:R-:W1:Y:S02]  /*00a0*/  LDC R23, c[0x3][R23] ;  /* 0x00c0000017177b82 */ /* 0x000e640000000800 */
[----:B-1----:R-:W-:-:S06]  /*00b0*/  IMAD R27, R23, 0x4, R0 ;  /* 0x00000004171b7824 */ /* 0x002fcc00078e0200 */
[----:B------:R-:W1:Y:S02]  /*00c0*/  LDC R27, c[0x3][R27] ;  /* 0x00c000001b1b7b82 */ /* 0x000e640000000800 */
[C---:B-1----:R-:W-:Y:S01]  /*00d0*/  IMAD R25, R27.reuse, 0x4, R0 ;  /* 0x000000041b197824 */ /* 0x042fe200078e0200 */
[----:B------:R-:W-:-:S05]  /*00e0*/  IADD3 R27, PT, PT, R27, R23, R22 ;  /* 0x000000171b1b7210 */ /* 0x000fca0007ffe016 */
[----:B------:R-:W1:Y:S02]  /*00f0*/  LDC R25, c[0x3][R25] ;  /* 0x00c0000019197b82 */ /* 0x000e640000000800 */
[----:B-1----:R-:W-:-:S06]  /*0100*/  LEA R24, R25, R0, 0x2 ;  /* 0x0000000019187211 */ /* 0x002fcc00078e10ff */
[----:B------:R-:W1:Y:S02]  /*0110*/  LDC R24, c[0x3][R24] ;  /* 0x00c0000018187b82 */ /* 0x000e640000000800 */
[C---:B-1----:R-:W-:Y:S01]  /*0120*/  IMAD R5, R24.reuse, 0x4, R0 ;  /* 0x0000000418057824 */ /* 0x042fe200078e0200 */
[----:B------:R-:W-:-:S05]  /*0130*/  IADD3 R27, PT, PT, R24, R25, R27 ;  /* 0x00000019181b7210 */ /* 0x000fca0007ffe01b */
[----:B------:R-:W1:Y:S02]  /*0140*/  LDC R5, c[0x3][R5] ;  /* 0x00c0000005057b82 */ /* 0x000e640000000800 */
[----:B-1----:R-:W-:-:S06]  /*0150*/  IMAD R4, R5, 0x4, R0 ;  /* 0x0000000405047824 */ /* 0x002fcc00078e0200 */
[----:B------:R-:W1:Y:S02]  /*0160*/  LDC R4, c[0x3][R4] ;  /* 0x00c0000004047b82 */ /* 0x000e640000000800 */
[C---:B-1----:R-:W-:Y:S02]  /*0170*/  LEA R7, R4.reuse, R0, 0x2 ;  /* 0x0000000004077211 */ /* 0x042fe400078e10ff */
[----:B------:R-:W-:-:S04]  /*0180*/  IADD3 R27, PT, PT, R4, R5, R27 ;  /* 0x00000005041b7210 */ /* 0x000fc80007ffe01b */
        /* <DEDUP_REMOVED lines=63> */
[----:B-1----:R-:W-:Y:S01]  /*0580*/  IADD3 R22, PT, PT, R8, R9, R27 ;  /* 0x0000000908167210 */ /* 0x002fe20007ffe01b */
[----:B------:R-:W-:Y:S06]  /*0590*/  BRA.U UP0, `(.L_x_5) ;  /* 0xfffffff900b07547 */ /* 0x000fec000b83ffff */
[----:B------:R-:W-:Y:S01]  /*05a0*/  CS2R R4, SR_CLOCKLO ;  /* 0x0000000000047805 */ /* 0x000fe20000015000 */
[----:B------:R-:W1:Y:S01]  /*05b0*/  S2R R0, SR_TID.X ;  /* 0x0000000000007919 */ /* 0x000e620000002100 */
[----:B------:R-:W2:Y:S04]  /*05c0*/  LDC.64 R8, c[0x0][0x380] ;  /* 0x0000e000ff087b82 */ /* 0x000ea80000000a00 */
[----:B------:R-:W-:Y:S01]  /*05d0*/  IADD3 R6, P0, PT, -R2, R4, RZ ;  /* 0x0000000402067210 */ /* 0x000fe20007f1e1ff */
[----:B------:R-:W1:Y:S01]  /*05e0*/  LDCU UR4, c[0x0][0x360] ;  /* 0x00006c00ff0477ac */ /* 0x000e620008000800 */
[----:B------:R-:W1:Y:S02]  /*05f0*/  S2R R13, SR_CTAID.X ;  /* 0x00000000000d7919 */ /* 0x000e640000002500 */
[----:B------:R-:W-:Y:S01]  /*0600*/  IADD3.X R7, PT, PT, ~R3, R5, RZ, P0, !PT ;  /* 0x0000000503077210 */ /* 0x000fe200007fe5ff */
[----:B------:R-:W3:Y:S03]  /*0610*/  LDC.64 R10, c[0x0][0x388] ;  /* 0x0000e200ff0a7b82 */ /* 0x000ee60000000a00 */
[----:B------:R-:W4:Y:S01]  /*0620*/  I2F.S64 R6, R6 ;  /* 0x0000000600067312 */ /* 0x000f220000301400 */
[----:B-1----:R-:W-:-:S04]  /*0630*/  IMAD R5, R13, UR4, R0 ;  /* 0x000000040d057c24 */ /* 0x002fc8000f8e0200 */
[----:B--2---:R-:W-:-:S04]  /*0640*/  IMAD.WIDE R2, R5, 0x4, R8 ;  /* 0x0000000405027825 */ /* 0x004fc800078e0208 */
[----:B----4-:R-:W-:Y:S01]  /*0650*/  FMUL R9, R6, 0.0009765625 ;  /* 0x3a80000006097820 */ /* 0x010fe20000400000 */
[----:B---3--:R-:W-:Y:S01]  /*0660*/  IMAD.WIDE R4, R5, 0x4, R10 ;  /* 0x0000000405047825 */ /* 0x008fe200078e020a */
[----:B0-----:R-:W-:Y:S04]  /*0670*/  STG.E desc[UR6][R2.64], R22 ;  /* 0x0000001602007986 */ /* 0x001fe8000c101906 */
[----:B------:R-:W-:Y:S01]  /*0680*/  STG.E desc[UR6][R4.64], R9 ;  /* 0x0000000904007986 */ /* 0x000fe2000c101906 */
[----:B------:R-:W-:Y:S05]  /*0690*/  EXIT ;  /* 0x000000000000794d */ /* 0x000fea0003800000 */
.L_x_6:
        /* <DEDUP_REMOVED lines=14> */
.L_x_14:


//--------------------- .text._Z20const_latency_randomPijiPf --------------------------
	.section	.text._Z20const_latency_randomPijiPf,"ax",@progbits
	.align	128
        .global         _Z20const_latency_randomPijiPf
        .type           _Z20const_latency_randomPijiPf,@function
        .size           _Z20const_latency_randomPijiPf,(.L_x_15 - _Z20const_latency_randomPijiPf)
        .other          _Z20const_latency_randomPijiPf,@"STO_CUDA_ENTRY STV_DEFAULT"
_Z20const_latency_randomPijiPf:
.text._Z20const_latency_randomPijiPf:
[----:B------:R-:W-:Y:S01]  /*0000*/  LDC R1, c[0x0][0x37c] ;  /* 0x0000df00ff017b82 */ /* 0x000fe20000000800 */
[----:B------:R-:W0:Y:S01]  /*0010*/  LDCU.64 UR8, c[0x0][0x388] ;  /* 0x00007100ff0877ac */ /* 0x000e220008000a00 */
[----:B------:R-:W1:Y:S06]  /*0020*/  S2R R3, SR_TID.X ;  /* 0x0000000000037919 */ /* 0x000e6c0000002100 */
[----:B------:R-:W1:Y:S01]  /*0030*/  S2UR UR4, SR_CTAID.X ;  /* 0x00000000000479c3 */ /* 0x000e620000002500 */
[----:B------:R-:W2:Y:S07]  /*0040*/  LDCU.64 UR6, c[0x0][0x358] ;  /* 0x00006b00ff0677ac */ /* 0x000eae0008000a00 */
[----:B------:R-:W1:Y:S01]  /*0050*/  LDC R0, c[0x0][0x360] ;  /* 0x0000d800ff007b82 */ /* 0x000e620000000800 */
[----:B0-----:R-:W0:Y:S01]  /*0060*/  I2F.U32.RP R7, UR9 ;  /* 0x0000000900077d06 */ /* 0x001e220008209000 */
[----:B------:R-:W-:-:S07]  /*0070*/  ISETP.NE.U32.AND P1, PT, RZ, UR9, PT ;  /* 0x00000009ff007c0c */ /* 0x000fce000bf25070 */
[----:B0-----:R-:W0:Y:S01]  /*0080*/  MUFU.RCP R7, R7 ;  /* 0x0000000700077308 */ /* 0x001e220000001000 */
[----:B-1----:R-:W-:Y:S01]  /*0090*/  IMAD R0, R0, UR4, R3 ;  /* 0x0000000400007c24 */ /* 0x002fe2000f8e0203 */
[----:B------:R-:W-:-:S03]  /*00a0*/  UMOV UR4, URZ ;  /* 0x000000ff00047c82 */ /* 0x000fc60008000000 */
[----:B------:R-:W-:-:S05]  /*00b0*/  VIADD R2, R0, UR8 ;  /* 0x0000000800027c36 */ /* 0x000fca0008000000 */
[----:B------:R-:W-:-:S05]  /*00c0*/  LOP3.LUT R2, R2, 0xaad26b49, RZ, 0x3c, !PT ;  /* 0xaad26b4902027812 */ /* 0x000fca00078e3cff */
[----:B------:R-:W-:Y:S02]  /*00d0*/  IMAD R4, R2, 0x4182bed5, RZ ;  /* 0x4182bed502047824 */ /* 0x000fe400078e02ff */
[----:B0-----:R-:W-:Y:S02]  /*00e0*/  VIADD R3, R7, 0xffffffe ;  /* 0x0ffffffe07037836 */ /* 0x001fe40000000000 */
[C---:B------:R-:W-:Y:S02]  /*00f0*/  VIADD R5, R4.reuse, 0x75bcd15 ;  /* 0x075bcd1504057836 */ /* 0x040fe40000000000 */
[----:B------:R-:W-:Y:S02]  /*0100*/  VIADD R4, R4, 0x583f19 ;  /* 0x00583f1904047836 */ /* 0x000fe40000000000 */
[----:B------:R-:W0:Y:S01]  /*0110*/  F2I.FTZ.U32.TRUNC.NTZ R3, R3 ;  /* 0x0000000300037305 */ /* 0x000e22000021f000 */
[----:B------:R-:W-:-:S04]  /*0120*/  SHF.R.U32.HI R6, RZ, 0x2, R5 ;  /* 0x00000002ff067819 */ /* 0x000fc80000011605 */
[----:B------:R-:W-:Y:S01]  /*0130*/  LOP3.LUT R6, R6, R5, RZ, 0x3c, !PT ;  /* 0x0000000506067212 */ /* 0x000fe200078e3cff */
[----:B------:R-:W-:-:S04]  /*0140*/  IMAD.SHL.U32 R5, R4, 0x10, RZ ;  /* 0x0000001004057824 */ /* 0x000fc800078e00ff */
[----:B------:R-:W-:-:S05]  /*0150*/  IMAD.SHL.U32 R7, R6, 0x2, RZ ;  /* 0x0000000206077824 */ /* 0x000fca00078e00ff */
[----:B------:R-:W-:Y:S01]  /*0160*/  LOP3.LUT R5, R4, R5, R7, 0x96, !PT ;  /* 0x0000000504057212 */ /* 0x000fe200078e9607 */
[----:B0-----:R-:W-:-:S03]  /*0170*/  IMAD.MOV R8, RZ, RZ, -R3 ;  /* 0x000000ffff087224 */ /* 0x001fc600078e0a03 */
[----:B------:R-:W-:Y:S01]  /*0180*/  LOP3.LUT R5, R5, R6, RZ, 0x3c, !PT ;  /* 0x0000000605057212 */ /* 0x000fe200078e3cff */
[----:B------:R-:W-:-:S04]  /*0190*/  IMAD.MOV.U32 R7, RZ, RZ, R8 ;  /* 0x000000ffff077224 */ /* 0x000fc800078e0008 */
[----:B------:R-:W-:Y:S02]  /*01a0*/  IMAD R5, R2, 0x4182bed5, R5 ;  /* 0x4182bed502057824 */ /* 0x000fe400078e0205 */
[----:B------:R-:W-:Y:S02]  /*01b0*/  IMAD R7, R7, UR9, RZ ;  /* 0x0000000907077c24 */ /* 0x000fe4000f8e02ff */
[----:B------:R-:W-:Y:S02]  /*01c0*/  IMAD.MOV.U32 R2, RZ, RZ, RZ ;  /* 0x000000ffff027224 */ /* 0x000fe400078e00ff */
[----:B------:R-:W-:Y:S02]  /*01d0*/  VIADD R5, R5, 0xd9fc63dd ;  /* 0xd9fc63dd05057836 */ /* 0x000fe40000000000 */
[----:B------:R-:W-:-:S06]  /*01e0*/  IMAD.HI.U32 R2, R3, R7, R2 ;  /* 0x0000000703027227 */ /* 0x000fcc00078e0002 */
[----:B------:R-:W-:-:S04]  /*01f0*/  IMAD.HI.U32 R2, R2, R5, RZ ;  /* 0x0000000502027227 */ /* 0x000fc800078e00ff */
[----:B------:R-:W-:-:S04]  /*0200*/  IMAD.MOV R2, RZ, RZ, -R2 ;  /* 0x000000ffff027224 */ /* 0x000fc800078e0a02 */
[----:B------:R-:W-:-:S05]  /*0210*/  IMAD R8, R2, UR9, R5 ;  /* 0x0000000902087c24 */ /* 0x000fca000f8e0205 */
[----:B------:R-:W-:-:S13]  /*0220*/  ISETP.GE.U32.AND P0, PT, R8, UR9, PT ;  /* 0x0000000908007c0c */ /* 0x000fda000bf06070 */
[----:B------:R-:W-:-:S05]  /*0230*/  @P0 VIADD R8, R8, -UR9 ;  /* 0x8000000908080c36 */ /* 0x000fca0008000000 */
[----:B------:R-:W-:-:S13]  /*0240*/  ISETP.GE.U32.AND P0, PT, R8, UR9, PT ;  /* 0x0000000908007c0c */ /* 0x000fda000bf06070 */
[----:B------:R-:W-:Y:S01]  /*0250*/  @P0 VIADD R8, R8, -UR9 ;  /* 0x8000000908080c36 */ /* 0x000fe20008000000 */
[----:B------:R-:W-:Y:S02]  /*0260*/  @!P1 LOP3.LUT R8, RZ, UR9, RZ, 0x33, !PT ;  /* 0x00000009ff089c12 */ /* 0x000fe4000f8e33ff */
[----:B------:R-:W-:Y:S01]  /*0270*/  CS2R R2, SR_CLOCKLO ;  /* 0x0000000000027805 */ /* 0x000fe20000015000 */
[----:B--2---:R-:W-:-:S07]  /*0280*/  IMAD.MOV.U32 R22, RZ, RZ, RZ ;  /* 0x000000ffff167224 */ /* 0x004fce00078e00ff */
.L_x_7:
[----:B------:R-:W-:Y:S01]  /*0290*/  UMOV UR5, 0x48 ;  /* 0x0000004800057882 */ /* 0x000fe20000000000 */
[----:B------:R-:W-:Y:S01]  /*02a0*/  UIADD3 UR4, UPT, UPT, UR4, 0x20, URZ ;  /* 0x0000002004047890 */ /* 0x000fe2000fffe0ff */
[----:B------:R-:W-:-:S03]  /*02b0*/  LEA R23, R8, UR5, 0x2 ;  /* 0x0000000508177c11 */ /* 0x000fc6000f8e10ff */
[----:B------:R-:W-:-:S03]  /*02c0*/  UISETP.NE.AND UP0, UPT, UR4, 0x400, UPT ;  /* 0x000004000400788c */ /* 0x000fc6000bf05270 */
[----:B------:R-:W0:Y:S02]  /*02d0*/  LDC R23, c[0x3][R23] ;  /* 0x00c0000017177b82 */ /* 0x000e240000000800 */
[----:B0-----:R-:W-:-:S06]  /*02e0*/  LEA R26, R23, UR5, 0x2 ;  /* 0x00000005171a7c11 */ /* 0x001fcc000f8e10ff */
[----:B------:R-:W0:Y:S02]  /*02f0*/  LDC R26, c[0x3][R26] ;  /* 0x00c000001a1a7b82 */ /* 0x000e240000000800 */
[C---:B0-----:R-:W-:Y:S02]  /*0300*/  LEA R24, R26.reuse, UR5, 0x2 ;  /* 0x000000051a187c11 */ /* 0x041fe4000f8e10ff */
[----:B------:R-:W-:-:S04]  /*0310*/  IADD3 R26, PT, PT, R26, R23, R22 ;  /* 0x000000171a1a7210 */ /* 0x000fc80007ffe016 */
        /* <DEDUP_REMOVED lines=73> */
[----:B0-----:R-:W-:Y:S01]  /*07b0*/  IADD3 R22, PT, PT, R8, R9, R26 ;  /* 0x0000000908167210 */ /* 0x001fe20007ffe01a */
[----:B------:R-:W-:Y:S06]  /*07c0*/  BRA.U UP0, `(.L_x_7) ;  /* 0xfffffff900b07547 */ /* 0x000fec000b83ffff */
[----:B------:R-:W-:Y:S01]  /*07d0*/  CS2R R4, SR_CLOCKLO ;  /* 0x0000000000047805 */ /* 0x000fe20000015000 */
[----:B------:R-:W0:Y:S05]  /*07e0*/  LDC.64 R8, c[0x0][0x380] ;  /* 0x0000e000ff087b82 */ /* 0x000e2a0000000a00 */
[----:B------:R-:W-:-:S05]  /*07f0*/  IADD3 R6, P0, PT, -R2, R4, RZ ;  /* 0x0000000402067210 */ /* 0x000fca0007f1e1ff */
[----:B------:R-:W-:Y:S01]  /*0800*/  IMAD.X R7, R5, 0x1, ~R3, P0 ;  /* 0x0000000105077824 */ /* 0x000fe200000e0e03 */
[----:B------:R-:W1:Y:S03]  /*0810*/  LDC.64 R10, c[0x0][0x390] ;  /* 0x0000e400ff0a7b82 */ /* 0x000e660000000a00 */
[----:B------:R-:W2:Y:S01]  /*0820*/  I2F.S64 R6, R6 ;  /* 0x0000000600067312 */ /* 0x000ea20000301400 */
[----:B0-----:R-:W-:-:S04]  /*0830*/  IMAD.WIDE R2, R0, 0x4, R8 ;  /* 0x0000000400027825 */ /* 0x001fc800078e0208 */
[----:B--2---:R-:W-:Y:S01]  /*0840*/  FMUL R9, R6, 0.0009765625 ;  /* 0x3a80000006097820 */ /* 0x004fe20000400000 */
[----:B------:R-:W-:Y:S01]  /*0850*/  STG.E desc[UR6][R2.64], R22 ;  /* 0x0000001602007986 */ /* 0x000fe2000c101906 */
[----:B-1----:R-:W-:-:S05]  /*0860*/  IMAD.WIDE R4, R0, 0x4, R10 ;  /* 0x0000000400047825 */ /* 0x002fca00078e020a */
[----:B------:R-:W-:Y:S01]  /*0870*/  STG.E desc[UR6][R4.64], R9 ;  /* 0x0000000904007986 */ /* 0x000fe2000c101906 */
[----:B------:R-:W-:Y:S05]  /*0880*/  EXIT ;  /* 0x000000000000794d */ /* 0x000fea0003800000 */
.L_x_8:
        /* <DEDUP_REMOVED lines=15> */
.L_x_15:


//--------------------- .text._Z23dram_latency_contentionPiS_Pf --------------------------
	.section	.text._Z23dram_latency_contentionPiS_Pf,"ax",@progbits
	.align	128
        .global         _Z23dram_latency_contentionPiS_Pf
        .type           _Z23dram_latency_contentionPiS_Pf,@function
        .size           _Z23dram_latency_contentionPiS_Pf,(.L_x_16 - _Z23dram_latency_contentionPiS_Pf)
        .other          _Z23dram_latency_contentionPiS_Pf,@"STO_CUDA_ENTRY STV_DEFAULT"
_Z23dram_latency_contentionPiS_Pf:
.text._Z23dram_latency_contentionPiS_Pf:
[----:B------:R-:W-:Y:S01]  /*0000*/  LDC R1, c[0x0][0x37c] ;  /* 0x0000df00ff017b82 */ /* 0x000fe20000000800 */
[----:B------:R-:W0:Y:S07]  /*0010*/  S2R R0, SR_TID.X ;  /* 0x0000000000007919 */ /* 0x000e2e0000002100 */
[----:B------:R-:W0:Y:S01]  /*0020*/  S2UR UR6, SR_CTAID.X ;  /* 0x00000000000679c3 */ /* 0x000e220000002500 */
[----:B------:R-:W1:Y:S07]  /*0030*/  LDCU.64 UR4, c[0x0][0x358] ;  /* 0x00006b00ff0477ac */ /* 0x000e6e0008000a00 */
[----:B------:R-:W0:Y:S02]  /*0040*/  LDC R13, c[0x0][0x360] ;  /* 0x0000d800ff0d7b82 */ /* 0x000e240000000800 */
[----:B0-----:R-:W-:Y:S01]  /*0050*/  IMAD R13, R13, UR6, R0 ;  /* 0x000000060d0d7c24 */ /* 0x001fe2000f8e0200 */
[----:B------:R-:W-:-:S05]  /*0060*/  CS2R R2, SR_CLOCKLO ;  /* 0x0000000000027805 */ /* 0x000fca0000015000 */
[----:B------:R-:W1:Y:S02]  /*0070*/  LDC.64 R4, c[0x0][0x380] ;  /* 0x0000e000ff047b82 */ /* 0x000e640000000a00 */
[----:B-1----:R-:W2:Y:S04]  /*0080*/  LDG.E R0, desc[UR4][R4.64] ;  /* 0x0000000404007981 */ /* 0x002ea8000c1e1900 */
[----:B------:R-:W2:Y:S04]  /*0090*/  LDG.E R7, desc[UR4][R4.64+0x4] ;  /* 0x0000040404077981 */ /* 0x000ea8000c1e1900 */
[----:B------:R-:W2:Y:S04]  /*00a0*/  LDG.E R6, desc[UR4][R4.64+0x8] ;  /* 0x0000080404067981 */ /* 0x000ea8000c1e1900 */
[----:B------:R-:W3:Y:S04]  /*00b0*/  LDG.E R9, desc[UR4][R4.64+0xc] ;  /* 0x00000c0404097981 */ /* 0x000ee8000c1e1900 */
[----:B------:R-:W3:Y:S04]  /*00c0*/  LDG.E R8, desc[UR4][R4.64+0x10] ;  /* 0x0000100404087981 */ /* 0x000ee8000c1e1900 */
[----:B------:R-:W4:Y:S04]  /*00d0*/  LDG.E R11, desc[UR4][R4.64+0x14] ;  /* 0x00001404040b7981 */ /* 0x000f28000c1e1900 */
[----:B------:R-:W4:Y:S04]  /*00e0*/  LDG.E R10, desc[UR4][R4.64+0x18] ;  /* 0x00001804040a7981 */ /* 0x000f28000c1e1900 */
[----:B------:R-:W5:Y:S01]  /*00f0*/  LDG.E R15, desc[UR4][R4.64+0x1c] ;  /* 0x00001c04040f7981 */ /* 0x000f62000c1e1900 */
[----:B--2---:R-:W-:-:S04]  /*0100*/  IADD3 R0, PT, PT, R6, R0, R7 ;  /* 0x0000000006007210 */ /* 0x004fc80007ffe007 */
[----:B---3--:R-:W-:-:S04]  /*0110*/  IADD3 R0, PT, PT, R8, R0, R9 ;  /* 0x0000000008007210 */ /* 0x008fc80007ffe009 */
[----:B----4-:R-:W-:-:S05]  /*0120*/  IADD3 R0, PT, PT, R10, R0, R11 ;  /* 0x000000000a007210 */ /* 0x010fca0007ffe00b */
[----:B-----5:R-:W-:-:S05]  /*0130*/  IMAD.IADD R0, R0, 0x1, R15 ;  /* 0x0000000100007824 */ /* 0x020fca00078e020f */
[----:B------:R-:W-:Y:S02]  /*0140*/  SHF.L.U32 R15, R0, 0xa, RZ ;  /* 0x0000000a000f7819 */ /* 0x000fe400000006ff */
        /* <DEDUP_REMOVED lines=12> */
.L_x_9:
        /* <DEDUP_REMOVED lines=15> */
.L_x_16:


//--------------------- .text._Z24const_latency_contentionPiPf --------------------------
	.section	.text._Z24const_latency_contentionPiPf,"ax",@progbits
	.align	128
        .global         _Z24const_latency_contentionPiPf
        .type           _Z24const_latency_contentionPiPf,@function
        .size           _Z24const_latency_contentionPiPf,(.L_x_17 - _Z24const_latency_contentionPiPf)
        .other          _Z24const_latency_contentionPiPf,@"STO_CUDA_ENTRY STV_DEFAULT"
_Z24const_latency_contentionPiPf:
.text._Z24const_latency_contentionPiPf:
[----:B------:R-:W-:Y:S01]  /*0000*/  LDC R1, c[0x0][0x37c] ;  /* 0x0000df00ff017b82 */ /* 0x000fe20000000800 */
[----:B------:R-:W0:Y:S07]  /*0010*/  S2R R0, SR_TID.X ;  /* 0x0000000000007919 */ /* 0x000e2e0000002100 */
[----:B------:R-:W0:Y:S01]  /*0020*/  S2UR UR6, SR_CTAID.X ;  /* 0x00000000000679c3 */ /* 0x000e220000002500 */
[----:B------:R-:W1:Y:S07]  /*0030*/  LDCU.64 UR4, c[0x0][0x358] ;  /* 0x00006b00ff0477ac */ /* 0x000e6e0008000a00 */
[----:B------:R-:W0:Y:S02]  /*0040*/  LDC R13, c[0x0][0x360] ;  /* 0x0000d800ff0d7b82 */ /* 0x000e240000000800 */
[----:B0-----:R-:W-:Y:S01]  /*0050*/  IMAD R13, R13, UR6, R0 ;  /* 0x000000060d0d7c24 */ /* 0x001fe2000f8e0200 */
[----:B------:R-:W-:-:S05]  /*0060*/  CS2R R2, SR_CLOCKLO ;  /* 0x0000000000027805 */ /* 0x000fca0000015000 */
[----:B------:R-:W0:Y:S08]  /*0070*/  LDC.64 R4, c[0x3][0x48] ;  /* 0x00c01200ff047b82 */ /* 0x000e300000000a00 */
[----:B------:R-:W0:Y:S08]  /*0080*/  LDC.64 R6, c[0x3][0x50] ;  /* 0x00c01400ff067b82 */ /* 0x000e300000000a00 */
[----:B------:R-:W2:Y:S08]  /*0090*/  LDC.64 R8, c[0x3][0x58] ;  /* 0x00c01600ff087b82 */ /* 0x000eb00000000a00 */
[----:B------:R-:W3:Y:S01]  /*00a0*/  LDC.64 R10, c[0x3][0x60] ;  /* 0x00c01800ff0a7b82 */ /* 0x000ee20000000a00 */
[----:B0-----:R-:W-:-:S04]  /*00b0*/  IADD3 R0, PT, PT, R6, R4, R5 ;  /* 0x0000000406007210 */ /* 0x001fc80007ffe005 */
[----:B--2---:R-:W-:-:S04]  /*00c0*/  IADD3 R0, PT, PT, R8, R0, R7 ;  /* 0x0000000008007210 */ /* 0x004fc80007ffe007 */
[----:B---3--:R-:W-:-:S05]  /*00d0*/  IADD3 R0, PT, PT, R10, R0, R9 ;  /* 0x000000000a007210 */ /* 0x008fca0007ffe009 */
[----:B------:R-:W-:-:S05]  /*00e0*/  IMAD.IADD R0, R0, 0x1, R11 ;  /* 0x0000000100007824 */ /* 0x000fca00078e020b */
[----:B------:R-:W-:Y:S02]  /*00f0*/  SHF.L.U32 R15, R0, 0xa, RZ ;  /* 0x0000000a000f7819 */ /* 0x000fe400000006ff */
[----:B------:R-:W-:Y:S01]  /*0100*/  CS2R R4, SR_CLOCKLO ;  /* 0x0000000000047805 */ /* 0x000fe20000015000 */
[----:B------:R-:W0:Y:S05]  /*0110*/  LDC.64 R8, c[0x0][0x380] ;  /* 0x0000e000ff087b82 */ /* 0x000e2a0000000a00 */
[----:B------:R-:W-:-:S05]  /*0120*/  IADD3 R6, P0, PT, -R2, R4, RZ ;  /* 0x0000000402067210 */ /* 0x000fca0007f1e1ff */
[----:B------:R-:W-:Y:S01]  /*0130*/  IMAD.X R7, R5, 0x1, ~R3, P0 ;  /* 0x0000000105077824 */ /* 0x000fe200000e0e03 */
[----:B------:R-:W2:Y:S03]  /*0140*/  LDC.64 R10, c[0x0][0x388] ;  /* 0x0000e200ff0a7b82 */ /* 0x000ea60000000a00 */
[----:B------:R-:W3:Y:S01]  /*0150*/  I2F.S64 R6, R6 ;  /* 0x0000000600067312 */ /* 0x000ee20000301400 */
[----:B0-----:R-:W-:-:S04]  /*0160*/  IMAD.WIDE R2, R13, 0x4, R8 ;  /* 0x000000040d027825 */ /* 0x001fc800078e0208 */
[----:B---3--:R-:W-:Y:S01]  /*0170*/  FMUL R9, R6, 0.0009765625 ;  /* 0x3a80000006097820 */ /* 0x008fe20000400000 */
[----:B-1----:R-:W-:Y:S01]  /*0180*/  STG.E desc[UR4][R2.64], R15 ;  /* 0x0000000f02007986 */ /* 0x002fe2000c101904 */
[----:B--2---:R-:W-:-:S05]  /*0190*/  IMAD.WIDE R4, R13, 0x4, R10 ;  /* 0x000000040d047825 */ /* 0x004fca00078e020a */
[----:B------:R-:W-:Y:S01]  /*01a0*/  STG.E desc[UR4][R4.64], R9 ;  /* 0x0000000904007986 */ /* 0x000fe2000c101904 */
[----:B------:R-:W-:Y:S05]  /*01b0*/  EXIT ;  /* 0x000000000000794d */ /* 0x000fea0003800000 */
.L_x_10:
        /* <DEDUP_REMOVED lines=12> */
.L_x_17:


//--------------------- .nv.global.init           --------------------------
	.section	.nv.global.init,"aw",@progbits
	.align	4
.nv.global.init:
	.type		mrg32k3aM1SubSeq,@object
	.size		mrg32k3aM1SubSeq,(mrg32k3aM2SubSeq - mrg32k3aM1SubSeq)
mrg32k3aM1SubSeq:
        /*0000*/ 	.byte	0x0b, 0xcc, 0xee, 0x04, 0x73, 0x29, 0x8b, 0x6f, 0xf6, 0x53, 0x03, 0xf6, 0x23, 0xf6, 0xea, 0xda
        /* <DEDUP_REMOVED lines=125> */
	.type		mrg32k3aM2SubSeq,@object
	.size		mrg32k3aM2SubSeq,(mrg32k3aM1 - mrg32k3aM2SubSeq)
mrg32k3aM2SubSeq:
        /* <DEDUP_REMOVED lines=126> */
	.type		mrg32k3aM1,@object
	.size		mrg32k3aM1,(mrg32k3aM1Seq - mrg32k3aM1)
mrg32k3aM1:
        /* <DEDUP_REMOVED lines=144> */
	.type		mrg32k3aM1Seq,@object
	.size		mrg32k3aM1Seq,(mrg32k3aM2 - mrg32k3aM1Seq)
mrg32k3aM1Seq:
        /* <DEDUP_REMOVED lines=144> */
	.type		mrg32k3aM2,@object
	.size		mrg32k3aM2,(mrg32k3aM2Seq - mrg32k3aM2)
mrg32k3aM2:
        /* <DEDUP_REMOVED lines=144> */
	.type		mrg32k3aM2Seq,@object
	.size		mrg32k3aM2Seq,(precalc_xorwow_matrix - mrg32k3aM2Seq)
mrg32k3aM2Seq:
        /* <DEDUP_REMOVED lines=144> */
	.type		precalc_xorwow_matrix,@object
	.size		precalc_xorwow_matrix,(precalc_xorwow_offset_matrix - precalc_xorwow_matrix)
precalc_xorwow_matrix:
        /* <DEDUP_REMOVED lines=6400> */
	.type		precalc_xorwow_offset_matrix,@object
	.size		precalc_xorwow_offset_matrix,(.L_1 - precalc_xorwow_offset_matrix)
precalc_xorwow_offset_matrix:
        /* <DEDUP_REMOVED lines=6400> */
.L_1:


//--------------------- .nv.shared.reserved.0     --------------------------
	.section	.nv.shared.reserved.0,"aw",@nobits
	.weak		__nv_reservedSMEM_offset_0_alias
	.size		__nv_reservedSMEM_offset_0_alias, 0, 64
	.other		__nv_reservedSMEM_offset_0_alias,@"STO_CUDA_RESERVED_SHARED STV_DEFAULT"
__nv_reservedSMEM_offset_0_alias:
	.zero		0
	.zero		64


//--------------------- .nv.constant0._Z16register_latencyPiPf --------------------------
	.section	.nv.constant0._Z16register_latencyPiPf,"a",@progbits
	.sectionflags	@""
	.align	4
.nv.constant0._Z16register_latencyPiPf:
	.zero		912


//--------------------- .nv.constant0._Z22dram_latency_broadcastPiS_Pf --------------------------
	.section	.nv.constant0._Z22dram_latency_broadcastPiS_Pf,"a",@progbits
	.sectionflags	@""
	.align	4
.nv.constant0._Z22dram_latency_broadcastPiS_Pf:
	.zero		920


//--------------------- .nv.constant0._Z19dram_latency_randomPiS_jiPf --------------------------
	.section	.nv.constant0._Z19dram_latency_randomPiS_jiPf,"a",@progbits
	.sectionflags	@""
	.align	4
.nv.constant0._Z19dram_latency_randomPiS_jiPf:
	.zero		928


//--------------------- .nv.constant0._Z23const_latency_broadcastPiPf --------------------------
	.section	.nv.constant0._Z23const_latency_broadcastPiPf,"a",@progbits
	.sectionflags	@""
	.align	4
.nv.constant0._Z23const_latency_broadcastPiPf:
	.zero		912


//--------------------- .nv.constant0._Z20const_latency_randomPijiPf --------------------------
	.section	.nv.constant0._Z20const_latency_randomPijiPf,"a",@progbits
	.sectionflags	@""
	.align	4
.nv.constant0._Z20const_latency_randomPijiPf:
	.zero		920


//--------------------- .nv.constant0._Z23dram_latency_contentionPiS_Pf --------------------------
	.section	.nv.constant0._Z23dram_latency_contentionPiS_Pf,"a",@progbits
	.sectionflags	@""
	.align	4
.nv.constant0._Z23dram_latency_contentionPiS_Pf:
	.zero		920


//--------------------- .nv.constant0._Z24const_latency_contentionPiPf --------------------------
	.section	.nv.constant0._Z24const_latency_contentionPiPf,"a",@progbits
	.sectionflags	@""
	.align	4
.nv.constant0._Z24const_latency_contentionPiPf:
	.zero		912


//--------------------- SYMBOLS --------------------------

	.type		.nv.reservedSmem.offset0,@object
	.size		.nv.reservedSmem.offset0,0x4
